// auto-generated by cutlass_sweep.gemm — config: {"arch": "sm_100", "cluster_m": 2, "cluster_n": 2, "dtype": "bf16", "stages": 3, "tile_k": 128, "tile_m": 128, "tile_n": 128}
#include "cutlass/cutlass.h"
#include "cutlass/gemm/collective/collective_builder.hpp"
#include "cutlass/gemm/device/gemm_universal_adapter.h"
#include "cutlass/gemm/kernel/gemm_universal.hpp"
#include "cutlass/epilogue/collective/collective_builder.hpp"

using ElemA = cutlass::bfloat16_t;
using ElemB = cutlass::bfloat16_t;
using ElemCD = cutlass::bfloat16_t;
using Acc  = float;
using TileShape    = cute::Shape<cute::_128, cute::_128, cute::_128>;
using ClusterShape = cute::Shape<cute::_2, cute::_2, cute::_1>;

using CollectiveEpilogue = typename cutlass::epilogue::collective::CollectiveBuilder<
    cutlass::arch::Sm100, cutlass::arch::OpClassTensorOp,
    TileShape, ClusterShape,
    cutlass::epilogue::collective::EpilogueTileAuto,
    Acc, Acc,
    ElemCD, cutlass::layout::RowMajor, 128 / cutlass::sizeof_bits<ElemCD>::value,
    ElemCD, cutlass::layout::RowMajor, 128 / cutlass::sizeof_bits<ElemCD>::value,
    cutlass::epilogue::collective::EpilogueScheduleAuto
  >::CollectiveOp;

using CollectiveMainloop = typename cutlass::gemm::collective::CollectiveBuilder<
    cutlass::arch::Sm100, cutlass::arch::OpClassTensorOp,
    ElemA, cutlass::layout::RowMajor, 128 / cutlass::sizeof_bits<ElemA>::value,
    ElemB, cutlass::layout::ColumnMajor, 128 / cutlass::sizeof_bits<ElemB>::value,
    Acc,
    TileShape, ClusterShape,
    cutlass::gemm::collective::StageCount<3>,
    cutlass::gemm::collective::KernelScheduleAuto
  >::CollectiveOp;

using GemmKernel = cutlass::gemm::kernel::GemmUniversal<
    cute::Shape<int,int,int,int>,
    CollectiveMainloop,
    CollectiveEpilogue
>;
using Gemm = cutlass::gemm::device::GemmUniversalAdapter<GemmKernel>;

// Force the device kernel symbol into the cubin without needing a host main.
auto* _anchor = &cutlass::device_kernel<GemmKernel>;


// ===== COMPILED SASS (sm_100a) =====

	.target	sm_100a

	.elftype	@"ET_EXEC"


//--------------------- .note.nv.tkinfo           --------------------------
	.section	.note.nv.tkinfo,"",@"SHT_NOTE"
	.sectionflags	@"SHF_NOTE_NV_TKINFO"
	.tkinfo
        /*0018*/ 	.word	0x00000002
        /*0030*/ 	.string	""
        /*0030*/ 	.string	"ptxas"
        /*0030*/ 	.string	"Cuda compilation tools, release 13.0, V13.0.88"
        /*0030*/ 	.string	"Build cuda_13.0.r13.0/compiler.36424714_0"
        /*0030*/ 	.string	"-arch sm_100a -m 64 "



//--------------------- .note.nv.cuinfo           --------------------------
	.section	.note.nv.cuinfo,"",@"SHT_NOTE"
	.sectionflags	@"SHF_NOTE_NV_CUINFO"
        /*0018*/ 	.short	0x0002
        /*001a*/ 	.short	0x0064
        /*001c*/ 	.short	0x0082
	.zero		2


//--------------------- .nv.info                  --------------------------
	.section	.nv.info,"",@"SHT_CUDA_INFO"
	.align	4


	//----- nvinfo : EIATTR_REGCOUNT
	.align		4
        /*0000*/ 	.byte	0x04, 0x2f
        /*0002*/ 	.short	(.L_19 - .L_18)
	.align		4
.L_18:
        /*0004*/ 	.word	index@(_ZN7cutlass13device_kernelINS_4gemm6kernel13GemmUniversalIN4cute5tupleIJiiiiEEENS1_10collective13CollectiveMmaINS1_35MainloopSm100TmaUmmaWarpSpecializedILi3ELi2ELi4ENS5_IJNS4_1CILi2EEESB_NSA_ILi1EEEEEEEENS5_IJNSA_ILi128EEESF_SF_EEENS_10bfloat16_tENS5_IJlSC_lEEESH_SI_NS4_8TiledMMAINS4_8MMA_AtomIJNS4_26SM100_MMA_F16BF16_2x1SM_SSISH_SH_fLi128ELi128ELNS4_4UMMA5MajorE0ELSN_0ELNSM_7ScaleInE0ELSO_0EEEEEENS4_6LayoutINS5_IJSC_SC_SC_EEENS5_IJNSA_ILi0EEEST_ST_EEEEENS5_IJNS4_10UnderscoreESW_SW_EEEEENS4_28SM100_TMA_2SM_LOAD_MULTICASTENS4_14ComposedLayoutINS4_7SwizzleILi3ELi4ELi3EEENS4_18smem_ptr_flag_bitsILi16EEENSR_INS5_IJNSA_ILi8EEENSA_ILi64EEEEEENS5_IJS16_SC_EEEEEEEvNS4_8identityENS4_18SM100_TMA_2SM_LOADES1A_vS1B_EENS_8epilogue10collective18CollectiveEpilogueINS1E_23Sm100TmaWarpSpecializedILi4ELi2ELi16ELb1ELb0EEEJNS5_IJS16_SF_SF_EEENS5_IJNSR_IS16_SC_EENSR_INS5_IJNSA_ILi16EEESB_EEENS5_IJSC_S16_EEEEEEEESH_SI_SH_SI_NS1E_6fusion15FusionCallbacksIS1I_NS1Q_17LinearCombinationISH_fSH_fLNS_15FloatRoundStyleE2EEES1J_S1P_JEEENS4_5SM1004TMEM4LOAD26SM100_TMEM_LOAD_32dp32b16xENS4_13SM90_TMA_LOADENS10_INS11_ILi1ELi4ELi3EEES14_NSR_INS5_IJS15_S1L_EEENS5_IJS1L_SC_EEEEEEENS4_39AutoVectorizingCopyWithAssumedAlignmentILi128EEENS4_14SM90_TMA_STOREES25_S27_S27_EEEvvEEEEvNT_6ParamsE)
        /*0008*/ 	.word	0x00000044


	//----- nvinfo : EIATTR_FRAME_SIZE
	.align		4
.L_19:
        /*000c*/ 	.byte	0x04, 0x11
        /*000e*/ 	.short	(.L_21 - .L_20)
	.align		4
.L_20:
        /*0010*/ 	.word	index@($__internal_2_$__cuda_sm10x_tcgen05_guardrail_trap_unallocated_columns_being_dealloced)
        /*0014*/ 	.word	0x00000000


	//----- nvinfo : EIATTR_FRAME_SIZE
	.align		4
.L_21:
        /*0018*/ 	.byte	0x04, 0x11
        /*001a*/ 	.short	(.L_23 - .L_22)
	.align		4
.L_22:
        /*001c*/ 	.word	index@($__internal_1_$__cuda_sm10x_tcgen05_guardrail_trap_phase_invalid_during_alloc)
        /*0020*/ 	.word	0x00000000


	//----- nvinfo : EIATTR_FRAME_SIZE
	.align		4
.L_23:
        /*0024*/ 	.byte	0x04, 0x11
        /*0026*/ 	.short	(.L_25 - .L_24)
	.align		4
.L_24:
        /*0028*/ 	.word	index@($__internal_0_$__cuda_sm10x_tcgen05_guardrail_trap_col_being_dealloced_not_returned_by_alloc)
        /*002c*/ 	.word	0x00000000


	//----- nvinfo : EIATTR_FRAME_SIZE
	.align		4
.L_25:
        /*0030*/ 	.byte	0x04, 0x11
        /*0032*/ 	.short	(.L_27 - .L_26)
	.align		4
.L_26:
        /*0034*/ 	.word	index@(_ZN7cutlass13device_kernelINS_4gemm6kernel13GemmUniversalIN4cute5tupleIJiiiiEEENS1_10collective13CollectiveMmaINS1_35MainloopSm100TmaUmmaWarpSpecializedILi3ELi2ELi4ENS5_IJNS4_1CILi2EEESB_NSA_ILi1EEEEEEEENS5_IJNSA_ILi128EEESF_SF_EEENS_10bfloat16_tENS5_IJlSC_lEEESH_SI_NS4_8TiledMMAINS4_8MMA_AtomIJNS4_26SM100_MMA_F16BF16_2x1SM_SSISH_SH_fLi128ELi128ELNS4_4UMMA5MajorE0ELSN_0ELNSM_7ScaleInE0ELSO_0EEEEEENS4_6LayoutINS5_IJSC_SC_SC_EEENS5_IJNSA_ILi0EEEST_ST_EEEEENS5_IJNS4_10UnderscoreESW_SW_EEEEENS4_28SM100_TMA_2SM_LOAD_MULTICASTENS4_14ComposedLayoutINS4_7SwizzleILi3ELi4ELi3EEENS4_18smem_ptr_flag_bitsILi16EEENSR_INS5_IJNSA_ILi8EEENSA_ILi64EEEEEENS5_IJS16_SC_EEEEEEEvNS4_8identityENS4_18SM100_TMA_2SM_LOADES1A_vS1B_EENS_8epilogue10collective18CollectiveEpilogueINS1E_23Sm100TmaWarpSpecializedILi4ELi2ELi16ELb1ELb0EEEJNS5_IJS16_SF_SF_EEENS5_IJNSR_IS16_SC_EENSR_INS5_IJNSA_ILi16EEESB_EEENS5_IJSC_S16_EEEEEEEESH_SI_SH_SI_NS1E_6fusion15FusionCallbacksIS1I_NS1Q_17LinearCombinationISH_fSH_fLNS_15FloatRoundStyleE2EEES1J_S1P_JEEENS4_5SM1004TMEM4LOAD26SM100_TMEM_LOAD_32dp32b16xENS4_13SM90_TMA_LOADENS10_INS11_ILi1ELi4ELi3EEES14_NSR_INS5_IJS15_S1L_EEENS5_IJS1L_SC_EEEEEEENS4_39AutoVectorizingCopyWithAssumedAlignmentILi128EEENS4_14SM90_TMA_STOREES25_S27_S27_EEEvvEEEEvNT_6ParamsE)
        /*0038*/ 	.word	0x00000000


	//----- nvinfo : EIATTR_MIN_STACK_SIZE
	.align		4
.L_27:
        /*003c*/ 	.byte	0x04, 0x12
        /*003e*/ 	.short	(.L_29 - .L_28)
	.align		4
.L_28:
        /*0040*/ 	.word	index@(_ZN7cutlass13device_kernelINS_4gemm6kernel13GemmUniversalIN4cute5tupleIJiiiiEEENS1_10collective13CollectiveMmaINS1_35MainloopSm100TmaUmmaWarpSpecializedILi3ELi2ELi4ENS5_IJNS4_1CILi2EEESB_NSA_ILi1EEEEEEEENS5_IJNSA_ILi128EEESF_SF_EEENS_10bfloat16_tENS5_IJlSC_lEEESH_SI_NS4_8TiledMMAINS4_8MMA_AtomIJNS4_26SM100_MMA_F16BF16_2x1SM_SSISH_SH_fLi128ELi128ELNS4_4UMMA5MajorE0ELSN_0ELNSM_7ScaleInE0ELSO_0EEEEEENS4_6LayoutINS5_IJSC_SC_SC_EEENS5_IJNSA_ILi0EEEST_ST_EEEEENS5_IJNS4_10UnderscoreESW_SW_EEEEENS4_28SM100_TMA_2SM_LOAD_MULTICASTENS4_14ComposedLayoutINS4_7SwizzleILi3ELi4ELi3EEENS4_18smem_ptr_flag_bitsILi16EEENSR_INS5_IJNSA_ILi8EEENSA_ILi64EEEEEENS5_IJS16_SC_EEEEEEEvNS4_8identityENS4_18SM100_TMA_2SM_LOADES1A_vS1B_EENS_8epilogue10collective18CollectiveEpilogueINS1E_23Sm100TmaWarpSpecializedILi4ELi2ELi16ELb1ELb0EEEJNS5_IJS16_SF_SF_EEENS5_IJNSR_IS16_SC_EENSR_INS5_IJNSA_ILi16EEESB_EEENS5_IJSC_S16_EEEEEEEESH_SI_SH_SI_NS1E_6fusion15FusionCallbacksIS1I_NS1Q_17LinearCombinationISH_fSH_fLNS_15FloatRoundStyleE2EEES1J_S1P_JEEENS4_5SM1004TMEM4LOAD26SM100_TMEM_LOAD_32dp32b16xENS4_13SM90_TMA_LOADENS10_INS11_ILi1ELi4ELi3EEES14_NSR_INS5_IJS15_S1L_EEENS5_IJS1L_SC_EEEEEEENS4_39AutoVectorizingCopyWithAssumedAlignmentILi128EEENS4_14SM90_TMA_STOREES25_S27_S27_EEEvvEEEEvNT_6ParamsE)
        /*0044*/ 	.word	0x00000000
.L_29:


//--------------------- .nv.compat                --------------------------
	.section	.nv.compat,"",@"SHT_CUDA_COMPAT_INFO"
	.align	4
        /*0000*/ 	.byte	0x02, 0x09, 0x01, 0x00, 0x02, 0x02, 0x02, 0x00, 0x02, 0x05, 0x05, 0x00, 0x03, 0x07, 0x01, 0x01
        /*0010*/ 	.byte	0x02, 0x03, 0x01, 0x00, 0x02, 0x06, 0x01, 0x00, 0x04, 0x0b, 0x08, 0x00, 0x09, 0x00, 0x00, 0x00
        /*0020*/ 	.byte	0x00, 0x00, 0x00, 0x00


//--------------------- .nv.info._ZN7cutlass13device_kernelINS_4gemm6kernel13GemmUniversalIN4cute5tupleIJiiiiEEENS1_10collective13CollectiveMmaINS1_35MainloopSm100TmaUmmaWarpSpecializedILi3ELi2ELi4ENS5_IJNS4_1CILi2EEESB_NSA_ILi1EEEEEEEENS5_IJNSA_ILi128EEESF_SF_EEENS_10bfloat16_tENS5_IJlSC_lEEESH_SI_NS4_8TiledMMAINS4_8MMA_AtomIJNS4_26SM100_MMA_F16BF16_2x1SM_SSISH_SH_fLi128ELi128ELNS4_4UMMA5MajorE0ELSN_0ELNSM_7ScaleInE0ELSO_0EEEEEENS4_6LayoutINS5_IJSC_SC_SC_EEENS5_IJNSA_ILi0EEEST_ST_EEEEENS5_IJNS4_10UnderscoreESW_SW_EEEEENS4_28SM100_TMA_2SM_LOAD_MULTICASTENS4_14ComposedLayoutINS4_7SwizzleILi3ELi4ELi3EEENS4_18smem_ptr_flag_bitsILi16EEENSR_INS5_IJNSA_ILi8EEENSA_ILi64EEEEEENS5_IJS16_SC_EEEEEEEvNS4_8identityENS4_18SM100_TMA_2SM_LOADES1A_vS1B_EENS_8epilogue10collective18CollectiveEpilogueINS1E_23Sm100TmaWarpSpecializedILi4ELi2ELi16ELb1ELb0EEEJNS5_IJS16_SF_SF_EEENS5_IJNSR_IS16_SC_EENSR_INS5_IJNSA_ILi16EEESB_EEENS5_IJSC_S16_EEEEEEEESH_SI_SH_SI_NS1E_6fusion15FusionCallbacksIS1I_NS1Q_17LinearCombinationISH_fSH_fLNS_15FloatRoundStyleE2EEES1J_S1P_JEEENS4_5SM1004TMEM4LOAD26SM100_TMEM_LOAD_32dp32b16xENS4_13SM90_TMA_LOADENS10_INS11_ILi1ELi4ELi3EEES14_NSR_INS5_IJS15_S1L_EEENS5_IJS1L_SC_EEEEEEENS4_39AutoVectorizingCopyWithAssumedAlignmentILi128EEENS4_14SM90_TMA_STOREES25_S27_S27_EEEvvEEEEvNT_6ParamsE --------------------------
	.section	.nv.info._ZN7cutlass13device_kernelINS_4gemm6kernel13GemmUniversalIN4cute5tupleIJiiiiEEENS1_10collective13CollectiveMmaINS1_35MainloopSm100TmaUmmaWarpSpecializedILi3ELi2ELi4ENS5_IJNS4_1CILi2EEESB_NSA_ILi1EEEEEEEENS5_IJNSA_ILi128EEESF_SF_EEENS_10bfloat16_tENS5_IJlSC_lEEESH_SI_NS4_8TiledMMAINS4_8MMA_AtomIJNS4_26SM100_MMA_F16BF16_2x1SM_SSISH_SH_fLi128ELi128ELNS4_4UMMA5MajorE0ELSN_0ELNSM_7ScaleInE0ELSO_0EEEEEENS4_6LayoutINS5_IJSC_SC_SC_EEENS5_IJNSA_ILi0EEEST_ST_EEEEENS5_IJNS4_10UnderscoreESW_SW_EEEEENS4_28SM100_TMA_2SM_LOAD_MULTICASTENS4_14ComposedLayoutINS4_7SwizzleILi3ELi4ELi3EEENS4_18smem_ptr_flag_bitsILi16EEENSR_INS5_IJNSA_ILi8EEENSA_ILi64EEEEEENS5_IJS16_SC_EEEEEEEvNS4_8identityENS4_18SM100_TMA_2SM_LOADES1A_vS1B_EENS_8epilogue10collective18CollectiveEpilogueINS1E_23Sm100TmaWarpSpecializedILi4ELi2ELi16ELb1ELb0EEEJNS5_IJS16_SF_SF_EEENS5_IJNSR_IS16_SC_EENSR_INS5_IJNSA_ILi16EEESB_EEENS5_IJSC_S16_EEEEEEEESH_SI_SH_SI_NS1E_6fusion15FusionCallbacksIS1I_NS1Q_17LinearCombinationISH_fSH_fLNS_15FloatRoundStyleE2EEES1J_S1P_JEEENS4_5SM1004TMEM4LOAD26SM100_TMEM_LOAD_32dp32b16xENS4_13SM90_TMA_LOADENS10_INS11_ILi1ELi4ELi3EEES14_NSR_INS5_IJS15_S1L_EEENS5_IJS1L_SC_EEEEEEENS4_39AutoVectorizingCopyWithAssumedAlignmentILi128EEENS4_14SM90_TMA_STOREES25_S27_S27_EEEvvEEEEvNT_6ParamsE,"",@"SHT_CUDA_INFO"
	.sectionflags	@""
	.align	4


	//----- nvinfo : EIATTR_CUDA_API_VERSION
	.align		4
        /*0000*/ 	.byte	0x04, 0x37
        /*0002*/ 	.short	(.L_31 - .L_30)
.L_30:
        /*0004*/ 	.word	0x00000082


	//----- nvinfo : EIATTR_KPARAM_INFO
	.align		4
.L_31:
        /*0008*/ 	.byte	0x04, 0x17
        /*000a*/ 	.short	(.L_33 - .L_32)
.L_32:
        /*000c*/ 	.word	0x00000000
        /*0010*/ 	.short	0x0000
        /*0012*/ 	.short	0x0000
        /*0014*/ 	.byte	0x00, 0xf0, 0x01, 0x20


	//----- nvinfo : EIATTR_AT_ENTRY_FRAGMENTS
	.align		4
.L_33:
        /*0018*/ 	.byte	0x04, 0x4f
        /*001a*/ 	.short	(.L_35 - .L_34)


	//   ....[0]....
.L_34:
        /*001c*/ 	.word	0x00000007


	//----- nvinfo : EIATTR_RESERVED_SMEM_USED
	.align		4
.L_35:
        /*0020*/ 	.byte	0x01, 0x41
	.zero		2


	//----- nvinfo : EIATTR_SPARSE_MMA_MASK
	.align		4
        /*0024*/ 	.byte	0x03, 0x50
        /*0026*/ 	.short	0x0000


	//----- nvinfo : EIATTR_TCGEN05_2CTA_USED
	.align		4
        /*0028*/ 	.byte	0x01, 0x52
	.zero		2


	//----- nvinfo : EIATTR_MAXREG_COUNT
	.align		4
        /*002c*/ 	.byte	0x03, 0x1b
        /*002e*/ 	.short	0x00ff


	//----- nvinfo : EIATTR_NUM_BARRIERS
	.align		4
        /*0030*/ 	.byte	0x02, 0x4c
        /*0032*/ 	.byte	0x07
	.zero		1


	//----- nvinfo : EIATTR_EXTERNS
	.align		4
        /*0034*/ 	.byte	0x04, 0x0f
        /*0036*/ 	.short	(.L_37 - .L_36)


	//   ....[0]....
	.align		4
.L_36:
        /*0038*/ 	.word	index@(__assertfail)


	//----- nvinfo : EIATTR_MERCURY_ISA_VERSION
	.align		4
.L_37:
        /*003c*/ 	.byte	0x03, 0x5f
        /*003e*/ 	.short	0x0101


	//----- nvinfo : EIATTR_INT_WARP_WIDE_INSTR_OFFSETS
	.align		4
        /*0040*/ 	.byte	0x04, 0x31
        /*0042*/ 	.short	(.L_39 - .L_38)


	//   ....[0]....
.L_38:
        /*0044*/ 	.word	0x00000d50


	//   ....[1]....
        /*0048*/ 	.word	0x00000df0


	//   ....[2]....
        /*004c*/ 	.word	0x00004600


	//   ....[3]....
        /*0050*/ 	.word	0x00004630


	//   ....[4]....
        /*0054*/ 	.word	0x00004650


	//   ....[5]....
        /*0058*/ 	.word	0x00005190


	//   ....[6]....
        /*005c*/ 	.word	0x00005230


	//   ....[7]....
        /*0060*/ 	.word	0x000052f0


	//   ....[8]....
        /*0064*/ 	.word	0x00005360


	//   ....[9]....
        /*0068*/ 	.word	0x00005420


	//   ....[10]....
        /*006c*/ 	.word	0x000054c0


	//   ....[11]....
        /*0070*/ 	.word	0x00005530


	//   ....[12]....
        /*0074*/ 	.word	0x000055f0


	//   ....[13]....
        /*0078*/ 	.word	0x00005690


	//   ....[14]....
        /*007c*/ 	.word	0x00005730


	//   ....[15]....
        /*0080*/ 	.word	0x00005820


	//   ....[16]....
        /*0084*/ 	.word	0x000058f0


	//----- nvinfo : EIATTR_COOP_GROUP_MASK_REGIDS
	.align		4
.L_39:
        /*0088*/ 	.byte	0x04, 0x29
        /*008a*/ 	.short	(.L_41 - .L_40)


	//   ....[0]....
.L_40:
        /*008c*/ 	.word	0xffffffff


	//   ....[1]....
        /*0090*/ 	.word	0xffffffff


	//   ....[2]....
        /*0094*/ 	.word	0xffffffff


	//   ....[3]....
        /*0098*/ 	.word	0xffffffff


	//   ....[4]....
        /*009c*/ 	.word	0xffffffff


	//   ....[5]....
        /*00a0*/ 	.word	0xffffffff


	//   ....[6]....
        /*00a4*/ 	.word	0xffffffff


	//   ....[7]....
        /*00a8*/ 	.word	0xffffffff


	//   ....[8]....
        /*00ac*/ 	.word	0xffffffff


	//   ....[9]....
        /*00b0*/ 	.word	0xffffffff


	//   ....[10]....
        /*00b4*/ 	.word	0xffffffff


	//   ....[11]....
        /*00b8*/ 	.word	0xffffffff


	//   ....[12]....
        /*00bc*/ 	.word	0xffffffff


	//   ....[13]....
        /*00c0*/ 	.word	0xffffffff


	//----- nvinfo : EIATTR_COOP_GROUP_INSTR_OFFSETS
	.align		4
.L_41:
        /*00c4*/ 	.byte	0x04, 0x28
        /*00c6*/ 	.short	(.L_43 - .L_42)


	//   ....[0]....
.L_42:
        /*00c8*/ 	.word	0x000000b0


	//   ....[1]....
        /*00cc*/ 	.word	0x00000520


	//   ....[2]....
        /*00d0*/ 	.word	0x000006c0


	//   ....[3]....
        /*00d4*/ 	.word	0x00000850


	//   ....[4]....
        /*00d8*/ 	.word	0x00000940


	//   ....[5]....
        /*00dc*/ 	.word	0x00000aa0


	//   ....[6]....
        /*00e0*/ 	.word	0x00000c30


	//   ....[7]....
        /*00e4*/ 	.word	0x00000e70


	//   ....[8]....
        /*00e8*/ 	.word	0x00002400


	//   ....[9]....
        /*00ec*/ 	.word	0x00003220


	//   ....[10]....
        /*00f0*/ 	.word	0x000036f0


	//   ....[11]....
        /*00f4*/ 	.word	0x00003720


	//   ....[12]....
        /*00f8*/ 	.word	0x00004500


	//   ....[13]....
        /*00fc*/ 	.word	0x00004710


	//----- nvinfo : EIATTR_VRC_CTA_INIT_COUNT
	.align		4
.L_43:
        /*0100*/ 	.byte	0x02, 0x4a
        /*0102*/ 	.byte	0x80
	.zero		1


	//----- nvinfo : EIATTR_SYSCALL_OFFSETS
	.align		4
        /*0104*/ 	.byte	0x04, 0x46
        /*0106*/ 	.short	(.L_45 - .L_44)


	//   ....[0]....
.L_44:
        /*0108*/ 	.word	0x00006490


	//   ....[1]....
        /*010c*/ 	.word	0x00006580


	//   ....[2]....
        /*0110*/ 	.word	0x00006d20


	//   ....[3]....
        /*0114*/ 	.word	0x00007650


	//   ....[4]....
        /*0118*/ 	.word	0x00007f20


	//   ....[5]....
        /*011c*/ 	.word	0x000087f0


	//----- nvinfo : EIATTR_MBARRIER_INSTR_OFFSETS
	.align		4
.L_45:
        /*0120*/ 	.byte	0x04, 0x39
        /*0122*/ 	.short	(.L_47 - .L_46)


	//   ....[0]....
.L_46:
        /*0124*/ 	.word	0x00000650
        /*0128*/ 	.word	0x000000ff
        /*012c*/ 	.word	0x00000000
        /*0130*/ 	.short	0x0100
        /*0132*/ 	.byte	0x04
	.zero		1


	//   ....[1]....
        /*0134*/ 	.word	0x00000660
        /*0138*/ 	.word	0x000000ff
        /*013c*/ 	.word	0x00000018
        /*0140*/ 	.short	0x0100
        /*0142*/ 	.byte	0x04
	.zero		1


	//   ....[2]....
        /*0144*/ 	.word	0x00000670
        /*0148*/ 	.word	0x000000ff
        /*014c*/ 	.word	0x00000008
        /*0150*/ 	.short	0x0100
        /*0152*/ 	.byte	0x04
	.zero		1


	//   ....[3]....
        /*0154*/ 	.word	0x00000680
        /*0158*/ 	.word	0x000000ff
        /*015c*/ 	.word	0x00000020
        /*0160*/ 	.short	0x0100
        /*0162*/ 	.byte	0x04
	.zero		1


	//   ....[4]....
        /*0164*/ 	.word	0x00000690
        /*0168*/ 	.word	0x000000ff
        /*016c*/ 	.word	0x00000010
        /*0170*/ 	.short	0x0100
        /*0172*/ 	.byte	0x04
	.zero		1


	//   ....[5]....
        /*0174*/ 	.word	0x000006a0
        /*0178*/ 	.word	0x000000ff
        /*017c*/ 	.word	0x00000028
        /*0180*/ 	.short	0x0100
        /*0182*/ 	.byte	0x04
	.zero		1


	//   ....[6]....
        /*0184*/ 	.word	0x000007c0
        /*0188*/ 	.word	0x000000ff
        /*018c*/ 	.word	0x00000030
        /*0190*/ 	.short	0x0100
        /*0192*/ 	.byte	0x04
	.zero		1


	//   ....[7]....
        /*0194*/ 	.word	0x000007d0
        /*0198*/ 	.word	0x000000ff
        /*019c*/ 	.word	0x00000050
        /*01a0*/ 	.short	0x0100
        /*01a2*/ 	.byte	0x04
	.zero		1


	//   ....[8]....
        /*01a4*/ 	.word	0x000007e0
        /*01a8*/ 	.word	0x000000ff
        /*01ac*/ 	.word	0x00000038
        /*01b0*/ 	.short	0x0100
        /*01b2*/ 	.byte	0x04
	.zero		1


	//   ....[9]....
        /*01b4*/ 	.word	0x000007f0
        /*01b8*/ 	.word	0x000000ff
        /*01bc*/ 	.word	0x00000058
        /*01c0*/ 	.short	0x0100
        /*01c2*/ 	.byte	0x04
	.zero		1


	//   ....[10]....
        /*01c4*/ 	.word	0x00000800
        /*01c8*/ 	.word	0x000000ff
        /*01cc*/ 	.word	0x00000040
        /*01d0*/ 	.short	0x0100
        /*01d2*/ 	.byte	0x04
	.zero		1


	//   ....[11]....
        /*01d4*/ 	.word	0x00000810
        /*01d8*/ 	.word	0x000000ff
        /*01dc*/ 	.word	0x00000060
        /*01e0*/ 	.short	0x0100
        /*01e2*/ 	.byte	0x04
	.zero		1


	//   ....[12]....
        /*01e4*/ 	.word	0x00000820
        /*01e8*/ 	.word	0x000000ff
        /*01ec*/ 	.word	0x00000048
        /*01f0*/ 	.short	0x0100
        /*01f2*/ 	.byte	0x04
	.zero		1


	//   ....[13]....
        /*01f4*/ 	.word	0x00000830
        /*01f8*/ 	.word	0x000000ff
        /*01fc*/ 	.word	0x00000068
        /*0200*/ 	.short	0x0100
        /*0202*/ 	.byte	0x04
	.zero		1


	//   ....[14]....
        /*0204*/ 	.word	0x00000910
        /*0208*/ 	.word	0x000000ff
        /*020c*/ 	.word	0x00000070
        /*0210*/ 	.short	0x0100
        /*0212*/ 	.byte	0x06
	.zero		1


	//   ....[15]....
        /*0214*/ 	.word	0x00000920
        /*0218*/ 	.word	0x000000ff
        /*021c*/ 	.word	0x00000078
        /*0220*/ 	.short	0x0100
        /*0222*/ 	.byte	0x06
	.zero		1


	//   ....[16]....
        /*0224*/ 	.word	0x00000a50
        /*0228*/ 	.word	0x000000ff
        /*022c*/ 	.word	0x00000080
        /*0230*/ 	.short	0x0100
        /*0232*/ 	.byte	0x06
	.zero		1


	//   ....[17]....
        /*0234*/ 	.word	0x00000a60
        /*0238*/ 	.word	0x000000ff
        /*023c*/ 	.word	0x00000090
        /*0240*/ 	.short	0x0100
        /*0242*/ 	.byte	0x06
	.zero		1


	//   ....[18]....
        /*0244*/ 	.word	0x00000a70
        /*0248*/ 	.word	0x000000ff
        /*024c*/ 	.word	0x00000088
        /*0250*/ 	.short	0x0100
        /*0252*/ 	.byte	0x06
	.zero		1


	//   ....[19]....
        /*0254*/ 	.word	0x00000a80
        /*0258*/ 	.word	0x000000ff
        /*025c*/ 	.word	0x00000098
        /*0260*/ 	.short	0x0100
        /*0262*/ 	.byte	0x06
	.zero		1


	//   ....[20]....
        /*0264*/ 	.word	0x00000ba0
        /*0268*/ 	.word	0x000000ff
        /*026c*/ 	.word	0x000000a0
        /*0270*/ 	.short	0x0100
        /*0272*/ 	.byte	0x04
	.zero		1


	//   ....[21]....
        /*0274*/ 	.word	0x00000bb0
        /*0278*/ 	.word	0x000000ff
        /*027c*/ 	.word	0x000000c0
        /*0280*/ 	.short	0x0100
        /*0282*/ 	.byte	0x04
	.zero		1


	//   ....[22]....
        /*0284*/ 	.word	0x00000bc0
        /*0288*/ 	.word	0x000000ff
        /*028c*/ 	.word	0x000000a8
        /*0290*/ 	.short	0x0100
        /*0292*/ 	.byte	0x04
	.zero		1


	//   ....[23]....
        /*0294*/ 	.word	0x00000bd0
        /*0298*/ 	.word	0x000000ff
        /*029c*/ 	.word	0x000000c8
        /*02a0*/ 	.short	0x0100
        /*02a2*/ 	.byte	0x04
	.zero		1


	//   ....[24]....
        /*02a4*/ 	.word	0x00000be0
        /*02a8*/ 	.word	0x000000ff
        /*02ac*/ 	.word	0x000000b0
        /*02b0*/ 	.short	0x0100
        /*02b2*/ 	.byte	0x04
	.zero		1


	//   ....[25]....
        /*02b4*/ 	.word	0x00000bf0
        /*02b8*/ 	.word	0x000000ff
        /*02bc*/ 	.word	0x000000d0
        /*02c0*/ 	.short	0x0100
        /*02c2*/ 	.byte	0x04
	.zero		1


	//   ....[26]....
        /*02c4*/ 	.word	0x00000c00
        /*02c8*/ 	.word	0x000000ff
        /*02cc*/ 	.word	0x000000b8
        /*02d0*/ 	.short	0x0100
        /*02d2*/ 	.byte	0x04
	.zero		1


	//   ....[27]....
        /*02d4*/ 	.word	0x00000c10
        /*02d8*/ 	.word	0x000000ff
        /*02dc*/ 	.word	0x000000d8
        /*02e0*/ 	.short	0x0100
        /*02e2*/ 	.byte	0x04
	.zero		1


	//   ....[28]....
        /*02e4*/ 	.word	0x00000d00
        /*02e8*/ 	.word	0x000000ff
        /*02ec*/ 	.word	0x000000e0
        /*02f0*/ 	.short	0x0100
        /*02f2*/ 	.byte	0x04
	.zero		1


	//   ....[29]....
        /*02f4*/ 	.word	0x00000d10
        /*02f8*/ 	.word	0x000000ff
        /*02fc*/ 	.word	0x000000f0
        /*0300*/ 	.short	0x0100
        /*0302*/ 	.byte	0x04
	.zero		1


	//   ....[30]....
        /*0304*/ 	.word	0x00000d20
        /*0308*/ 	.word	0x000000ff
        /*030c*/ 	.word	0x000000e8
        /*0310*/ 	.short	0x0100
        /*0312*/ 	.byte	0x04
	.zero		1


	//   ....[31]....
        /*0314*/ 	.word	0x00000d30
        /*0318*/ 	.word	0x000000ff
        /*031c*/ 	.word	0x000000f8
        /*0320*/ 	.short	0x0100
        /*0322*/ 	.byte	0x04
	.zero		1


	//   ....[32]....
        /*0324*/ 	.word	0x00000e30
        /*0328*/ 	.word	0x000000ff
        /*032c*/ 	.word	0x00000100
        /*0330*/ 	.short	0x0100
        /*0332*/ 	.byte	0x06
	.zero		1


	//   ....[33]....
        /*0334*/ 	.word	0x000019e0
        /*0338*/ 	.word	0x00000000
        /*033c*/ 	.word	0x000000f0
        /*0340*/ 	.short	0x010a
        /*0342*/ 	.byte	0xff
	.zero		1


	//   ....[34]....
        /*0344*/ 	.word	0x00001a10
        /*0348*/ 	.word	0x00000000
        /*034c*/ 	.word	0x000000e0
        /*0350*/ 	.short	0x0101
        /*0352*/ 	.byte	0xff
	.zero		1


	//   ....[35]....
        /*0354*/ 	.word	0x00001ad0
        /*0358*/ 	.word	0x000000ff
        /*035c*/ 	.word	0x00000018
        /*0360*/ 	.short	0x010a
        /*0362*/ 	.byte	0x04
	.zero		1


	//   ....[36]....
        /*0364*/ 	.word	0x00001ba0
        /*0368*/ 	.word	0x000000ff
        /*036c*/ 	.word	0x00000018
        /*0370*/ 	.short	0x010a
        /*0372*/ 	.byte	0x05
	.zero		1


	//   ....[37]....
        /*0374*/ 	.word	0x00001d00
        /*0378*/ 	.word	0x000000ff
        /*037c*/ 	.word	0x00000018
        /*0380*/ 	.short	0x010a
        /*0382*/ 	.byte	0x04
	.zero		1


	//   ....[38]....
        /*0384*/ 	.word	0x00001f90
        /*0388*/ 	.word	0x000000ff
        /*038c*/ 	.word	0x00000078
        /*0390*/ 	.short	0x0101
        /*0392*/ 	.byte	0x15
	.zero		1


	//   ....[39]....
        /*0394*/ 	.word	0x00001fb0
        /*0398*/ 	.word	0x000000ff
        /*039c*/ 	.word	0x00000018
        /*03a0*/ 	.short	0x010a
        /*03a2*/ 	.byte	0x04
	.zero		1


	//   ....[40]....
        /*03a4*/ 	.word	0x00002030
        /*03a8*/ 	.word	0x000000ff
        /*03ac*/ 	.word	0x00000018
        /*03b0*/ 	.short	0x010a
        /*03b2*/ 	.byte	0x06
	.zero		1


	//   ....[41]....
        /*03b4*/ 	.word	0x00002170
        /*03b8*/ 	.word	0x000000ff
        /*03bc*/ 	.word	0x00000018
        /*03c0*/ 	.short	0x010a
        /*03c2*/ 	.byte	0x04
	.zero		1


	//   ....[42]....
        /*03c4*/ 	.word	0x00002430
        /*03c8*/ 	.word	0x00000003
        /*03cc*/ 	.word	0x00000080
        /*03d0*/ 	.short	0x010a
        /*03d2*/ 	.byte	0xff
	.zero		1


	//   ....[43]....
        /*03d4*/ 	.word	0x00002580
        /*03d8*/ 	.word	0x00000000
        /*03dc*/ 	.word	0x00000000
        /*03e0*/ 	.short	0x0101
        /*03e2*/ 	.byte	0xff
	.zero		1


	//   ....[44]....
        /*03e4*/ 	.word	0x00002b30
        /*03e8*/ 	.word	0x000000ff
        /*03ec*/ 	.word	0x00000000
        /*03f0*/ 	.short	0x010a
        /*03f2*/ 	.byte	0x04
	.zero		1


	//   ....[45]....
        /*03f4*/ 	.word	0x00002bc0
        /*03f8*/ 	.word	0x000000ff
        /*03fc*/ 	.word	0x00000000
        /*0400*/ 	.short	0x010a
        /*0402*/ 	.byte	0x05
	.zero		1


	//   ....[46]....
        /*0404*/ 	.word	0x00002c60
        /*0408*/ 	.word	0x00000000
        /*040c*/ 	.word	0x00000000
        /*0410*/ 	.short	0x010a
        /*0412*/ 	.byte	0xff
	.zero		1


	//   ....[47]....
        /*0414*/ 	.word	0x00002d80
        /*0418*/ 	.word	0x00000002
        /*041c*/ 	.word	0x000000e0
        /*0420*/ 	.short	0x010a
        /*0422*/ 	.byte	0xff
	.zero		1


	//   ....[48]....
        /*0424*/ 	.word	0x00002df0
        /*0428*/ 	.word	0x00000002
        /*042c*/ 	.word	0x00000000
        /*0430*/ 	.short	0x0101
        /*0432*/ 	.byte	0xff
	.zero		1


	//   ....[49]....
        /*0434*/ 	.word	0x00002e10
        /*0438*/ 	.word	0x000000ff
        /*043c*/ 	.word	0x00000090
        /*0440*/ 	.short	0x010a
        /*0442*/ 	.byte	0x04
	.zero		1


	//   ....[50]....
        /*0444*/ 	.word	0x00002f30
        /*0448*/ 	.word	0x00000002
        /*044c*/ 	.word	0x00000080
        /*0450*/ 	.short	0x010a
        /*0452*/ 	.byte	0xff
	.zero		1


	//   ....[51]....
        /*0454*/ 	.word	0x00003030
        /*0458*/ 	.word	0x00000002
        /*045c*/ 	.word	0x00000000
        /*0460*/ 	.short	0x0101
        /*0462*/ 	.byte	0xff
	.zero		1


	//   ....[52]....
        /*0464*/ 	.word	0x000030c0
        /*0468*/ 	.word	0x000000ff
        /*046c*/ 	.word	0x00000090
        /*0470*/ 	.short	0x0106
        /*0472*/ 	.byte	0x04
	.zero		1


	//   ....[53]....
        /*0474*/ 	.word	0x000030e0
        /*0478*/ 	.word	0x000000ff
        /*047c*/ 	.word	0x00000090
        /*0480*/ 	.short	0x010a
        /*0482*/ 	.byte	0x04
	.zero		1


	//   ....[54]....
        /*0484*/ 	.word	0x00003170
        /*0488*/ 	.word	0x000000ff
        /*048c*/ 	.word	0x00000090
        /*0490*/ 	.short	0x0106
        /*0492*/ 	.byte	0x07
	.zero		1


	//   ....[55]....
        /*0494*/ 	.word	0x000031b0
        /*0498*/ 	.word	0x00000000
        /*049c*/ 	.word	0x00000090
        /*04a0*/ 	.short	0x010a
        /*04a2*/ 	.byte	0xff
	.zero		1


	//   ....[56]....
        /*04a4*/ 	.word	0x000033f0
        /*04a8*/ 	.word	0x000000ff
        /*04ac*/ 	.word	0x00000008
        /*04b0*/ 	.short	0x010a
        /*04b2*/ 	.byte	0x05
	.zero		1


	//   ....[57]....
        /*04b4*/ 	.word	0x00003410
        /*04b8*/ 	.word	0x000000ff
        /*04bc*/ 	.word	0x00000008
        /*04c0*/ 	.short	0x010a
        /*04c2*/ 	.byte	0x05
	.zero		1


	//   ....[58]....
        /*04c4*/ 	.word	0x000035a0
        /*04c8*/ 	.word	0x000000ff
        /*04cc*/ 	.word	0x00000008
        /*04d0*/ 	.short	0x010a
        /*04d2*/ 	.byte	0x05
	.zero		1


	//   ....[59]....
        /*04d4*/ 	.word	0x000035c0
        /*04d8*/ 	.word	0x000000ff
        /*04dc*/ 	.word	0x00000008
        /*04e0*/ 	.short	0x010a
        /*04e2*/ 	.byte	0x05
	.zero		1


	//   ....[60]....
        /*04e4*/ 	.word	0x00003680
        /*04e8*/ 	.word	0x000000ff
        /*04ec*/ 	.word	0x00000000
        /*04f0*/ 	.short	0x0101
        /*04f2*/ 	.byte	0x04
	.zero		1


	//   ....[61]....
        /*04f4*/ 	.word	0x00003a40
        /*04f8*/ 	.word	0x00000000
        /*04fc*/ 	.word	0x00000080
        /*0500*/ 	.short	0x010a
        /*0502*/ 	.byte	0xff
	.zero		1


	//   ....[62]....
        /*0504*/ 	.word	0x00003b00
        /*0508*/ 	.word	0x00000000
        /*050c*/ 	.word	0x00000000
        /*0510*/ 	.short	0x0101
        /*0512*/ 	.byte	0xff
	.zero		1


	//   ....[63]....
        /*0514*/ 	.word	0x00003bc0
        /*0518*/ 	.word	0x000000ff
        /*051c*/ 	.word	0x00000000
        /*0520*/ 	.short	0x010a
        /*0522*/ 	.byte	0x04
	.zero		1


	//   ....[64]....
        /*0524*/ 	.word	0x00003bd0
        /*0528*/ 	.word	0x000000ff
        /*052c*/ 	.word	0x000000c0
        /*0530*/ 	.short	0x010a
        /*0532*/ 	.byte	0x2e
	.zero		1


	//   ....[65]....
        /*0534*/ 	.word	0x00003c80
        /*0538*/ 	.word	0x000000ff
        /*053c*/ 	.word	0x00000000
        /*0540*/ 	.short	0x010a
        /*0542*/ 	.byte	0x07
	.zero		1


	//   ....[66]....
        /*0544*/ 	.word	0x00003db0
        /*0548*/ 	.word	0x000000ff
        /*054c*/ 	.word	0x00000000
        /*0550*/ 	.short	0x010a
        /*0552*/ 	.byte	0x04
	.zero		1


	//   ....[67]....
        /*0554*/ 	.word	0x000041f0
        /*0558*/ 	.word	0x000000ff
        /*055c*/ 	.word	0x00000000
        /*0560*/ 	.short	0x010a
        /*0562*/ 	.byte	0x04
	.zero		1


	//   ....[68]....
        /*0564*/ 	.word	0x00004280
        /*0568*/ 	.word	0x000000ff
        /*056c*/ 	.word	0x00000000
        /*0570*/ 	.short	0x010a
        /*0572*/ 	.byte	0x05
	.zero		1


	//   ....[69]....
        /*0574*/ 	.word	0x00004310
        /*0578*/ 	.word	0x000000ff
        /*057c*/ 	.word	0x00000000
        /*0580*/ 	.short	0x010a
        /*0582*/ 	.byte	0x05
	.zero		1


	//   ....[70]....
        /*0584*/ 	.word	0x000043b0
        /*0588*/ 	.word	0x00000000
        /*058c*/ 	.word	0x00000000
        /*0590*/ 	.short	0x010a
        /*0592*/ 	.byte	0xff
	.zero		1


	//   ....[71]....
        /*0594*/ 	.word	0x000043f0
        /*0598*/ 	.word	0x00000000
        /*059c*/ 	.word	0x00000000
        /*05a0*/ 	.short	0x010a
        /*05a2*/ 	.byte	0xff
	.zero		1


	//   ....[72]....
        /*05a4*/ 	.word	0x00004460
        /*05a8*/ 	.word	0x000000ff
        /*05ac*/ 	.word	0x00000000
        /*05b0*/ 	.short	0x0101
        /*05b2*/ 	.byte	0x04
	.zero		1


	//   ....[73]....
        /*05b4*/ 	.word	0x000044a0
        /*05b8*/ 	.word	0x000000ff
        /*05bc*/ 	.word	0x00000100
        /*05c0*/ 	.short	0x010a
        /*05c2*/ 	.byte	0x29
	.zero		1


	//   ....[74]....
        /*05c4*/ 	.word	0x000044f0
        /*05c8*/ 	.word	0x000000ff
        /*05cc*/ 	.word	0x00000000
        /*05d0*/ 	.short	0x0101
        /*05d2*/ 	.byte	0x04
	.zero		1


	//   ....[75]....
        /*05d4*/ 	.word	0x00004990
        /*05d8*/ 	.word	0x0000000c
        /*05dc*/ 	.word	0x00000080
        /*05e0*/ 	.short	0x010a
        /*05e2*/ 	.byte	0xff
	.zero		1


	//   ....[76]....
        /*05e4*/ 	.word	0x00004b00
        /*05e8*/ 	.word	0x00000000
        /*05ec*/ 	.word	0x00000000
        /*05f0*/ 	.short	0x0101
        /*05f2*/ 	.byte	0xff
	.zero		1


	//   ....[77]....
        /*05f4*/ 	.word	0x00004f90
        /*05f8*/ 	.word	0x000000ff
        /*05fc*/ 	.word	0x00000078
        /*0600*/ 	.short	0x010a
        /*0602*/ 	.byte	0x15
	.zero		1


	//   ....[78]....
        /*0604*/ 	.word	0x00005110
        /*0608*/ 	.word	0x000000ff
        /*060c*/ 	.word	0x00000050
        /*0610*/ 	.short	0x010a
        /*0612*/ 	.byte	0x15
	.zero		1


	//   ....[79]....
        /*0614*/ 	.word	0x00005310
        /*0618*/ 	.word	0x000000ff
        /*061c*/ 	.word	0x00000030
        /*0620*/ 	.short	0x010b
        /*0622*/ 	.byte	0x15
	.zero		1


	//   ....[80]....
        /*0624*/ 	.word	0x00005320
        /*0628*/ 	.word	0x000000ff
        /*062c*/ 	.word	0x00000000
        /*0630*/ 	.short	0x0101
        /*0632*/ 	.byte	0x06
	.zero		1


	//   ....[81]....
        /*0634*/ 	.word	0x00005330
        /*0638*/ 	.word	0x000000ff
        /*063c*/ 	.word	0x00000058
        /*0640*/ 	.short	0x010a
        /*0642*/ 	.byte	0x15
	.zero		1


	//   ....[82]....
        /*0644*/ 	.word	0x000054e0
        /*0648*/ 	.word	0x000000ff
        /*064c*/ 	.word	0x00000038
        /*0650*/ 	.short	0x010b
        /*0652*/ 	.byte	0x15
	.zero		1


	//   ....[83]....
        /*0654*/ 	.word	0x000054f0
        /*0658*/ 	.word	0x000000ff
        /*065c*/ 	.word	0x00000000
        /*0660*/ 	.short	0x0101
        /*0662*/ 	.byte	0x06
	.zero		1


	//   ....[84]....
        /*0664*/ 	.word	0x00005500
        /*0668*/ 	.word	0x000000ff
        /*066c*/ 	.word	0x00000060
        /*0670*/ 	.short	0x010a
        /*0672*/ 	.byte	0x15
	.zero		1


	//   ....[85]....
        /*0674*/ 	.word	0x000056b0
        /*0678*/ 	.word	0x000000ff
        /*067c*/ 	.word	0x00000040
        /*0680*/ 	.short	0x010b
        /*0682*/ 	.byte	0x15
	.zero		1


	//   ....[86]....
        /*0684*/ 	.word	0x000056c0
        /*0688*/ 	.word	0x000000ff
        /*068c*/ 	.word	0x00000000
        /*0690*/ 	.short	0x0101
        /*0692*/ 	.byte	0x06
	.zero		1


	//   ....[87]....
        /*0694*/ 	.word	0x000056d0
        /*0698*/ 	.word	0x000000ff
        /*069c*/ 	.word	0x00000068
        /*06a0*/ 	.short	0x010a
        /*06a2*/ 	.byte	0x15
	.zero		1


	//   ....[88]....
        /*06a4*/ 	.word	0x00005910
        /*06a8*/ 	.word	0x000000ff
        /*06ac*/ 	.word	0x00000048
        /*06b0*/ 	.short	0x010b
        /*06b2*/ 	.byte	0x15
	.zero		1


	//   ....[89]....
        /*06b4*/ 	.word	0x00005920
        /*06b8*/ 	.word	0x000000ff
        /*06bc*/ 	.word	0x00000000
        /*06c0*/ 	.short	0x0101
        /*06c2*/ 	.byte	0x25
	.zero		1


	//   ....[90]....
        /*06c4*/ 	.word	0x00005960
        /*06c8*/ 	.word	0x000000ff
        /*06cc*/ 	.word	0x00000050
        /*06d0*/ 	.short	0x010a
        /*06d2*/ 	.byte	0x15
	.zero		1


	//   ....[91]....
        /*06d4*/ 	.word	0x00005980
        /*06d8*/ 	.word	0x000000ff
        /*06dc*/ 	.word	0x00000058
        /*06e0*/ 	.short	0x010a
        /*06e2*/ 	.byte	0x15
	.zero		1


	//   ....[92]....
        /*06e4*/ 	.word	0x000059a0
        /*06e8*/ 	.word	0x000000ff
        /*06ec*/ 	.word	0x00000060
        /*06f0*/ 	.short	0x010a
        /*06f2*/ 	.byte	0x15
	.zero		1


	//   ....[93]....
        /*06f4*/ 	.word	0x000059e0
        /*06f8*/ 	.word	0x00000000
        /*06fc*/ 	.word	0x00000068
        /*0700*/ 	.short	0x010a
        /*0702*/ 	.byte	0xff
	.zero		1


	//   ....[94]....
        /*0704*/ 	.word	0x00005d20
        /*0708*/ 	.word	0x00000003
        /*070c*/ 	.word	0x00000080
        /*0710*/ 	.short	0x010a
        /*0712*/ 	.byte	0xff
	.zero		1


	//   ....[95]....
        /*0714*/ 	.word	0x00005ea0
        /*0718*/ 	.word	0x00000000
        /*071c*/ 	.word	0x00000000
        /*0720*/ 	.short	0x0101
        /*0722*/ 	.byte	0xff
	.zero		1


	//   ....[96]....
        /*0724*/ 	.word	0x000069e0
        /*0728*/ 	.word	0x000000ff
        /*072c*/ 	.word	0x00000030
        /*0730*/ 	.short	0x010a
        /*0732*/ 	.byte	0x2b
	.zero		1


	//   ....[97]....
        /*0734*/ 	.word	0x00006a20
        /*0738*/ 	.word	0x00000035
        /*073c*/ 	.word	0x000000a0
        /*0740*/ 	.short	0x010a
        /*0742*/ 	.byte	0xff
	.zero		1


	//   ....[98]....
        /*0744*/ 	.word	0x00006b30
        /*0748*/ 	.word	0x000000ff
        /*074c*/ 	.word	0x00000030
        /*0750*/ 	.short	0x010a
        /*0752*/ 	.byte	0x2b
	.zero		1


	//   ....[99]....
        /*0754*/ 	.word	0x00006c00
        /*0758*/ 	.word	0x00000035
        /*075c*/ 	.word	0x000000a0
        /*0760*/ 	.short	0x010a
        /*0762*/ 	.byte	0xff
	.zero		1


	//   ....[100]....
        /*0764*/ 	.word	0x000073c0
        /*0768*/ 	.word	0x00000000
        /*076c*/ 	.word	0x00000000
        /*0770*/ 	.short	0x0101
        /*0772*/ 	.byte	0xff
	.zero		1


	//   ....[101]....
        /*0774*/ 	.word	0x000073d0
        /*0778*/ 	.word	0x00000002
        /*077c*/ 	.word	0x00000030
        /*0780*/ 	.short	0x010a
        /*0782*/ 	.byte	0xff
	.zero		1


	//   ....[102]....
        /*0784*/ 	.word	0x00007490
        /*0788*/ 	.word	0x00000002
        /*078c*/ 	.word	0x00000030
        /*0790*/ 	.short	0x010a
        /*0792*/ 	.byte	0xff
	.zero		1


	//   ....[103]....
        /*0794*/ 	.word	0x00007c90
        /*0798*/ 	.word	0x00000000
        /*079c*/ 	.word	0x00000000
        /*07a0*/ 	.short	0x0101
        /*07a2*/ 	.byte	0xff
	.zero		1


	//   ....[104]....
        /*07a4*/ 	.word	0x00007cb0
        /*07a8*/ 	.word	0x00000002
        /*07ac*/ 	.word	0x00000030
        /*07b0*/ 	.short	0x010a
        /*07b2*/ 	.byte	0xff
	.zero		1


	//   ....[105]....
        /*07b4*/ 	.word	0x00007d60
        /*07b8*/ 	.word	0x00000002
        /*07bc*/ 	.word	0x00000030
        /*07c0*/ 	.short	0x010a
        /*07c2*/ 	.byte	0xff
	.zero		1


	//   ....[106]....
        /*07c4*/ 	.word	0x00008560
        /*07c8*/ 	.word	0x00000000
        /*07cc*/ 	.word	0x00000000
        /*07d0*/ 	.short	0x0101
        /*07d2*/ 	.byte	0xff
	.zero		1


	//   ....[107]....
        /*07d4*/ 	.word	0x00008580
        /*07d8*/ 	.word	0x00000003
        /*07dc*/ 	.word	0x00000030
        /*07e0*/ 	.short	0x010a
        /*07e2*/ 	.byte	0xff
	.zero		1


	//   ....[108]....
        /*07e4*/ 	.word	0x00008630
        /*07e8*/ 	.word	0x00000003
        /*07ec*/ 	.word	0x00000030
        /*07f0*/ 	.short	0x010a
        /*07f2*/ 	.byte	0xff
	.zero		1


	//   ....[109]....
        /*07f4*/ 	.word	0x00008940
        /*07f8*/ 	.word	0x00000035
        /*07fc*/ 	.word	0x00000000
        /*0800*/ 	.short	0x0101
        /*0802*/ 	.byte	0xff
	.zero		1


	//   ....[110]....
        /*0804*/ 	.word	0x00008e80
        /*0808*/ 	.word	0x00000000
        /*080c*/ 	.word	0x00000000
        /*0810*/ 	.short	0x0101
        /*0812*/ 	.byte	0xff
	.zero		1


	//   ....[111]....
        /*0814*/ 	.word	0x00009110
        /*0818*/ 	.word	0x000000ff
        /*081c*/ 	.word	0x00000000
        /*0820*/ 	.short	0x0101
        /*0822*/ 	.byte	0x04
	.zero		1


	//   ....[112]....
        /*0824*/ 	.word	0x00009130
        /*0828*/ 	.word	0x00000000
        /*082c*/ 	.word	0x000000f0
        /*0830*/ 	.short	0x010a
        /*0832*/ 	.byte	0xff
	.zero		1


	//   ....[113]....
        /*0834*/ 	.word	0x00009190
        /*0838*/ 	.word	0x00000000
        /*083c*/ 	.word	0x00000018
        /*0840*/ 	.short	0x010a
        /*0842*/ 	.byte	0xff
	.zero		1


	//   ....[114]....
        /*0844*/ 	.word	0x000091f0
        /*0848*/ 	.word	0x00000000
        /*084c*/ 	.word	0x00000018
        /*0850*/ 	.short	0x010a
        /*0852*/ 	.byte	0xff
	.zero		1


	//   ....[115]....
        /*0854*/ 	.word	0x00009240
        /*0858*/ 	.word	0x00000003
        /*085c*/ 	.word	0x00000080
        /*0860*/ 	.short	0x010a
        /*0862*/ 	.byte	0xff
	.zero		1


	//   ....[116]....
        /*0864*/ 	.word	0x000092a0
        /*0868*/ 	.word	0x00000000
        /*086c*/ 	.word	0x00000000
        /*0870*/ 	.short	0x010a
        /*0872*/ 	.byte	0xff
	.zero		1


	//   ....[117]....
        /*0874*/ 	.word	0x00009300
        /*0878*/ 	.word	0x00000000
        /*087c*/ 	.word	0x00000000
        /*0880*/ 	.short	0x010a
        /*0882*/ 	.byte	0xff
	.zero		1


	//   ....[118]....
        /*0884*/ 	.word	0x00009350
        /*0888*/ 	.word	0x00000002
        /*088c*/ 	.word	0x000000e0
        /*0890*/ 	.short	0x010a
        /*0892*/ 	.byte	0xff
	.zero		1


	//   ....[119]....
        /*0894*/ 	.word	0x000093b0
        /*0898*/ 	.word	0x00000002
        /*089c*/ 	.word	0x00000090
        /*08a0*/ 	.short	0x010a
        /*08a2*/ 	.byte	0xff
	.zero		1


	//   ....[120]....
        /*08a4*/ 	.word	0x00009400
        /*08a8*/ 	.word	0x00000002
        /*08ac*/ 	.word	0x00000080
        /*08b0*/ 	.short	0x010a
        /*08b2*/ 	.byte	0xff
	.zero		1


	//   ....[121]....
        /*08b4*/ 	.word	0x00009460
        /*08b8*/ 	.word	0x00000000
        /*08bc*/ 	.word	0x00000090
        /*08c0*/ 	.short	0x010a
        /*08c2*/ 	.byte	0xff
	.zero		1


	//   ....[122]....
        /*08c4*/ 	.word	0x000094c0
        /*08c8*/ 	.word	0x00000005
        /*08cc*/ 	.word	0x00000008
        /*08d0*/ 	.short	0x010a
        /*08d2*/ 	.byte	0xff
	.zero		1


	//   ....[123]....
        /*08d4*/ 	.word	0x000095a0
        /*08d8*/ 	.word	0x00000000
        /*08dc*/ 	.word	0x00000008
        /*08e0*/ 	.short	0x010a
        /*08e2*/ 	.byte	0xff
	.zero		1


	//   ....[124]....
        /*08e4*/ 	.word	0x000095f0
        /*08e8*/ 	.word	0x00000000
        /*08ec*/ 	.word	0x00000080
        /*08f0*/ 	.short	0x010a
        /*08f2*/ 	.byte	0xff
	.zero		1


	//   ....[125]....
        /*08f4*/ 	.word	0x00009650
        /*08f8*/ 	.word	0x00000000
        /*08fc*/ 	.word	0x000000c0
        /*0900*/ 	.short	0x010a
        /*0902*/ 	.byte	0xff
	.zero		1


	//   ....[126]....
        /*0904*/ 	.word	0x000096b0
        /*0908*/ 	.word	0x00000000
        /*090c*/ 	.word	0x00000000
        /*0910*/ 	.short	0x010a
        /*0912*/ 	.byte	0xff
	.zero		1


	//   ....[127]....
        /*0914*/ 	.word	0x00009710
        /*0918*/ 	.word	0x00000000
        /*091c*/ 	.word	0x00000000
        /*0920*/ 	.short	0x010a
        /*0922*/ 	.byte	0xff
	.zero		1


	//   ....[128]....
        /*0924*/ 	.word	0x00009770
        /*0928*/ 	.word	0x00000000
        /*092c*/ 	.word	0x00000000
        /*0930*/ 	.short	0x010a
        /*0932*/ 	.byte	0xff
	.zero		1


	//   ....[129]....
        /*0934*/ 	.word	0x000097d0
        /*0938*/ 	.word	0x00000000
        /*093c*/ 	.word	0x00000000
        /*0940*/ 	.short	0x010a
        /*0942*/ 	.byte	0xff
	.zero		1


	//   ....[130]....
        /*0944*/ 	.word	0x00009830
        /*0948*/ 	.word	0x00000000
        /*094c*/ 	.word	0x00000100
        /*0950*/ 	.short	0x010a
        /*0952*/ 	.byte	0xff
	.zero		1


	//   ....[131]....
        /*0954*/ 	.word	0x00009880
        /*0958*/ 	.word	0x0000000c
        /*095c*/ 	.word	0x00000080
        /*0960*/ 	.short	0x010a
        /*0962*/ 	.byte	0xff
	.zero		1


	//   ....[132]....
        /*0964*/ 	.word	0x000098e0
        /*0968*/ 	.word	0x00000000
        /*096c*/ 	.word	0x00000078
        /*0970*/ 	.short	0x010a
        /*0972*/ 	.byte	0xff
	.zero		1


	//   ....[133]....
        /*0974*/ 	.word	0x00009940
        /*0978*/ 	.word	0x00000000
        /*097c*/ 	.word	0x00000050
        /*0980*/ 	.short	0x010a
        /*0982*/ 	.byte	0xff
	.zero		1


	//   ....[134]....
        /*0984*/ 	.word	0x000099a0
        /*0988*/ 	.word	0x00000000
        /*098c*/ 	.word	0x00000058
        /*0990*/ 	.short	0x010a
        /*0992*/ 	.byte	0xff
	.zero		1


	//   ....[135]....
        /*0994*/ 	.word	0x00009a00
        /*0998*/ 	.word	0x00000000
        /*099c*/ 	.word	0x00000060
        /*09a0*/ 	.short	0x010a
        /*09a2*/ 	.byte	0xff
	.zero		1


	//   ....[136]....
        /*09a4*/ 	.word	0x00009a60
        /*09a8*/ 	.word	0x00000000
        /*09ac*/ 	.word	0x00000068
        /*09b0*/ 	.short	0x010a
        /*09b2*/ 	.byte	0xff
	.zero		1


	//   ....[137]....
        /*09b4*/ 	.word	0x00009ac0
        /*09b8*/ 	.word	0x00000000
        /*09bc*/ 	.word	0x00000050
        /*09c0*/ 	.short	0x010a
        /*09c2*/ 	.byte	0xff
	.zero		1


	//   ....[138]....
        /*09c4*/ 	.word	0x00009b20
        /*09c8*/ 	.word	0x00000000
        /*09cc*/ 	.word	0x00000058
        /*09d0*/ 	.short	0x010a
        /*09d2*/ 	.byte	0xff
	.zero		1


	//   ....[139]....
        /*09d4*/ 	.word	0x00009b80
        /*09d8*/ 	.word	0x00000000
        /*09dc*/ 	.word	0x00000060
        /*09e0*/ 	.short	0x010a
        /*09e2*/ 	.byte	0xff
	.zero		1


	//   ....[140]....
        /*09e4*/ 	.word	0x00009bd0
        /*09e8*/ 	.word	0x00000003
        /*09ec*/ 	.word	0x00000080
        /*09f0*/ 	.short	0x010a
        /*09f2*/ 	.byte	0xff
	.zero		1


	//   ....[141]....
        /*09f4*/ 	.word	0x00009c30
        /*09f8*/ 	.word	0x00000002
        /*09fc*/ 	.word	0x00000030
        /*0a00*/ 	.short	0x010a
        /*0a02*/ 	.byte	0xff
	.zero		1


	//   ....[142]....
        /*0a04*/ 	.word	0x00009c80
        /*0a08*/ 	.word	0x00000035
        /*0a0c*/ 	.word	0x000000a0
        /*0a10*/ 	.short	0x010a
        /*0a12*/ 	.byte	0xff
	.zero		1


	//   ....[143]....
        /*0a14*/ 	.word	0x00009cd0
        /*0a18*/ 	.word	0x00000002
        /*0a1c*/ 	.word	0x00000030
        /*0a20*/ 	.short	0x010a
        /*0a22*/ 	.byte	0xff
	.zero		1


	//   ....[144]....
        /*0a24*/ 	.word	0x00009d20
        /*0a28*/ 	.word	0x00000002
        /*0a2c*/ 	.word	0x00000030
        /*0a30*/ 	.short	0x010a
        /*0a32*/ 	.byte	0xff
	.zero		1


	//   ....[145]....
        /*0a34*/ 	.word	0x00009d70
        /*0a38*/ 	.word	0x00000003
        /*0a3c*/ 	.word	0x00000030
        /*0a40*/ 	.short	0x010a
        /*0a42*/ 	.byte	0xff
	.zero		1


	//----- nvinfo : EIATTR_NUM_MBARRIERS
	.align		4
.L_47:
        /*0a44*/ 	.byte	0x03, 0x38
        /*0a46*/ 	.short	0x0021


	//----- nvinfo : EIATTR_EXIT_INSTR_OFFSETS
	.align		4
        /*0a48*/ 	.byte	0x04, 0x1c
        /*0a4a*/ 	.short	(.L_49 - .L_48)


	//   ....[0]....
.L_48:
        /*0a4c*/ 	.word	0x00002c90


	//   ....[1]....
        /*0a50*/ 	.word	0x00003180


	//   ....[2]....
        /*0a54*/ 	.word	0x000031e0


	//   ....[3]....
        /*0a58*/ 	.word	0x00004720


	//   ....[4]....
        /*0a5c*/ 	.word	0x00005a10


	//   ....[5]....
        /*0a60*/ 	.word	0x00005a50


	//   ....[6]....
        /*0a64*/ 	.word	0x00009000


	//   ....[7]....
        /*0a68*/ 	.word	0x00009080


	//   ....[8]....
        /*0a6c*/ 	.word	0x000090b0


	//   ....[9]....
        /*0a70*/ 	.word	0x00009120


	//----- nvinfo : EIATTR_MAX_THREADS
	.align		4
.L_49:
        /*0a74*/ 	.byte	0x04, 0x05
        /*0a76*/ 	.short	(.L_51 - .L_50)
.L_50:
        /*0a78*/ 	.word	0x00000100
        /*0a7c*/ 	.word	0x00000001
        /*0a80*/ 	.word	0x00000001


	//----- nvinfo : EIATTR_CRS_STACK_SIZE
	.align		4
.L_51:
        /*0a84*/ 	.byte	0x04, 0x1e
        /*0a86*/ 	.short	(.L_53 - .L_52)
.L_52:
        /*0a88*/ 	.word	0x00000000


	//----- nvinfo : EIATTR_CBANK_PARAM_SIZE
	.align		4
.L_53:
        /*0a8c*/ 	.byte	0x03, 0x19
        /*0a8e*/ 	.short	0x0800


	//----- nvinfo : EIATTR_PARAM_CBANK
	.align		4
        /*0a90*/ 	.byte	0x04, 0x0a
        /*0a92*/ 	.short	(.L_55 - .L_54)
	.align		4
.L_54:
        /*0a94*/ 	.word	index@(.nv.constant0._ZN7cutlass13device_kernelINS_4gemm6kernel13GemmUniversalIN4cute5tupleIJiiiiEEENS1_10collective13CollectiveMmaINS1_35MainloopSm100TmaUmmaWarpSpecializedILi3ELi2ELi4ENS5_IJNS4_1CILi2EEESB_NSA_ILi1EEEEEEEENS5_IJNSA_ILi128EEESF_SF_EEENS_10bfloat16_tENS5_IJlSC_lEEESH_SI_NS4_8TiledMMAINS4_8MMA_AtomIJNS4_26SM100_MMA_F16BF16_2x1SM_SSISH_SH_fLi128ELi128ELNS4_4UMMA5MajorE0ELSN_0ELNSM_7ScaleInE0ELSO_0EEEEEENS4_6LayoutINS5_IJSC_SC_SC_EEENS5_IJNSA_ILi0EEEST_ST_EEEEENS5_IJNS4_10UnderscoreESW_SW_EEEEENS4_28SM100_TMA_2SM_LOAD_MULTICASTENS4_14ComposedLayoutINS4_7SwizzleILi3ELi4ELi3EEENS4_18smem_ptr_flag_bitsILi16EEENSR_INS5_IJNSA_ILi8EEENSA_ILi64EEEEEENS5_IJS16_SC_EEEEEEEvNS4_8identityENS4_18SM100_TMA_2SM_LOADES1A_vS1B_EENS_8epilogue10collective18CollectiveEpilogueINS1E_23Sm100TmaWarpSpecializedILi4ELi2ELi16ELb1ELb0EEEJNS5_IJS16_SF_SF_EEENS5_IJNSR_IS16_SC_EENSR_INS5_IJNSA_ILi16EEESB_EEENS5_IJSC_S16_EEEEEEEESH_SI_SH_SI_NS1E_6fusion15FusionCallbacksIS1I_NS1Q_17LinearCombinationISH_fSH_fLNS_15FloatRoundStyleE2EEES1J_S1P_JEEENS4_5SM1004TMEM4LOAD26SM100_TMEM_LOAD_32dp32b16xENS4_13SM90_TMA_LOADENS10_INS11_ILi1ELi4ELi3EEES14_NSR_INS5_IJS15_S1L_EEENS5_IJS1L_SC_EEEEEEENS4_39AutoVectorizingCopyWithAssumedAlignmentILi128EEENS4_14SM90_TMA_STOREES25_S27_S27_EEEvvEEEEvNT_6ParamsE)
        /*0a98*/ 	.short	0x0380
        /*0a9a*/ 	.short	0x0800


	//----- nvinfo : EIATTR_SW_WAR
	.align		4
.L_55:
        /*0a9c*/ 	.byte	0x04, 0x36
        /*0a9e*/ 	.short	(.L_57 - .L_56)
.L_56:
        /*0aa0*/ 	.word	0x00000008
.L_57:


//--------------------- .nv.callgraph             --------------------------
	.section	.nv.callgraph,"",@"SHT_CUDA_CALLGRAPH"
	.align	4
	.sectionentsize	8
	.align		4
        /*0000*/ 	.word	0x00000000
	.align		4
        /*0004*/ 	.word	0xffffffff
	.align		4
        /*0008*/ 	.word	index@(_ZN7cutlass13device_kernelINS_4gemm6kernel13GemmUniversalIN4cute5tupleIJiiiiEEENS1_10collective13CollectiveMmaINS1_35MainloopSm100TmaUmmaWarpSpecializedILi3ELi2ELi4ENS5_IJNS4_1CILi2EEESB_NSA_ILi1EEEEEEEENS5_IJNSA_ILi128EEESF_SF_EEENS_10bfloat16_tENS5_IJlSC_lEEESH_SI_NS4_8TiledMMAINS4_8MMA_AtomIJNS4_26SM100_MMA_F16BF16_2x1SM_SSISH_SH_fLi128ELi128ELNS4_4UMMA5MajorE0ELSN_0ELNSM_7ScaleInE0ELSO_0EEEEEENS4_6LayoutINS5_IJSC_SC_SC_EEENS5_IJNSA_ILi0EEEST_ST_EEEEENS5_IJNS4_10UnderscoreESW_SW_EEEEENS4_28SM100_TMA_2SM_LOAD_MULTICASTENS4_14ComposedLayoutINS4_7SwizzleILi3ELi4ELi3EEENS4_18smem_ptr_flag_bitsILi16EEENSR_INS5_IJNSA_ILi8EEENSA_ILi64EEEEEENS5_IJS16_SC_EEEEEEEvNS4_8identityENS4_18SM100_TMA_2SM_LOADES1A_vS1B_EENS_8epilogue10collective18CollectiveEpilogueINS1E_23Sm100TmaWarpSpecializedILi4ELi2ELi16ELb1ELb0EEEJNS5_IJS16_SF_SF_EEENS5_IJNSR_IS16_SC_EENSR_INS5_IJNSA_ILi16EEESB_EEENS5_IJSC_S16_EEEEEEEESH_SI_SH_SI_NS1E_6fusion15FusionCallbacksIS1I_NS1Q_17LinearCombinationISH_fSH_fLNS_15FloatRoundStyleE2EEES1J_S1P_JEEENS4_5SM1004TMEM4LOAD26SM100_TMEM_LOAD_32dp32b16xENS4_13SM90_TMA_LOADENS10_INS11_ILi1ELi4ELi3EEES14_NSR_INS5_IJS15_S1L_EEENS5_IJS1L_SC_EEEEEEENS4_39AutoVectorizingCopyWithAssumedAlignmentILi128EEENS4_14SM90_TMA_STOREES25_S27_S27_EEEvvEEEEvNT_6ParamsE)
	.align		4
        /*000c*/ 	.word	index@(__assertfail)
	.align		4
        /*0010*/ 	.word	0x00000000
	.align		4
        /*0014*/ 	.word	0xfffffffe
	.align		4
        /*0018*/ 	.word	0x00000000
	.align		4
        /*001c*/ 	.word	0xfffffffd
	.align		4
        /*0020*/ 	.word	0x00000000
	.align		4
        /*0024*/ 	.word	0xfffffffc


//--------------------- .nv.constant4             --------------------------
	.section	.nv.constant4,"a",@progbits
	.align	8
	.align		8
.nv.constant4:
        /*0000*/ 	.dword	__assertfail
	.align		8
        /*0008*/ 	.dword	__unnamed_1
	.align		8
        /*0010*/ 	.dword	__unnamed_2
	.align		8
        /*0018*/ 	.dword	_ZN39_INTERNAL_b58f59dc_4_k_cu_14caea8b_80364cuda3std3__45__cpo5beginE
	.align		8
        /*0020*/ 	.dword	_ZN39_INTERNAL_b58f59dc_4_k_cu_14caea8b_80364cuda3std3__45__cpo3endE
	.align		8
        /*0028*/ 	.dword	_ZN39_INTERNAL_b58f59dc_4_k_cu_14caea8b_80364cuda3std3__45__cpo6cbeginE
	.align		8
        /*0030*/ 	.dword	_ZN39_INTERNAL_b58f59dc_4_k_cu_14caea8b_80364cuda3std3__45__cpo4cendE
	.align		8
        /*0038*/ 	.dword	_ZN39_INTERNAL_b58f59dc_4_k_cu_14caea8b_80364cuda3std3__441_GLOBAL__N__b58f59dc_4_k_cu_14caea8b_80366ignoreE
	.align		8
        /*0040*/ 	.dword	_ZN39_INTERNAL_b58f59dc_4_k_cu_14caea8b_80364cuda3std3__419piecewise_constructE
	.align		8
        /*0048*/ 	.dword	_ZN39_INTERNAL_b58f59dc_4_k_cu_14caea8b_80364cuda3std3__48in_placeE
	.align		8
        /*0050*/ 	.dword	_ZN39_INTERNAL_b58f59dc_4_k_cu_14caea8b_80364cuda3std6ranges3__45__cpo4swapE
	.align		8
        /*0058*/ 	.dword	_ZN39_INTERNAL_b58f59dc_4_k_cu_14caea8b_80364cuda3std6ranges3__45__cpo9iter_moveE
	.align		8
        /*0060*/ 	.dword	_ZN39_INTERNAL_b58f59dc_4_k_cu_14caea8b_80364cute7productE
	.align		8
        /*0068*/ 	.dword	_ZN39_INTERNAL_b58f59dc_4_k_cu_14caea8b_80364cute1_E
	.align		8
        /*0070*/ 	.dword	$str$25
	.align		8
        /*0078*/ 	.dword	$str$26
	.align		8
        /*0080*/ 	.dword	$str$27
	.align		8
        /*0088*/ 	.dword	$str$28


//--------------------- .text._ZN7cutlass13device_kernelINS_4gemm6kernel13GemmUniversalIN4cute5tupleIJiiiiEEENS1_10collective13CollectiveMmaINS1_35MainloopSm100TmaUmmaWarpSpecializedILi3ELi2ELi4ENS5_IJNS4_1CILi2EEESB_NSA_ILi1EEEEEEEENS5_IJNSA_ILi128EEESF_SF_EEENS_10bfloat16_tENS5_IJlSC_lEEESH_SI_NS4_8TiledMMAINS4_8MMA_AtomIJNS4_26SM100_MMA_F16BF16_2x1SM_SSISH_SH_fLi128ELi128ELNS4_4UMMA5MajorE0ELSN_0ELNSM_7ScaleInE0ELSO_0EEEEEENS4_6LayoutINS5_IJSC_SC_SC_EEENS5_IJNSA_ILi0EEEST_ST_EEEEENS5_IJNS4_10UnderscoreESW_SW_EEEEENS4_28SM100_TMA_2SM_LOAD_MULTICASTENS4_14ComposedLayoutINS4_7SwizzleILi3ELi4ELi3EEENS4_18smem_ptr_flag_bitsILi16EEENSR_INS5_IJNSA_ILi8EEENSA_ILi64EEEEEENS5_IJS16_SC_EEEEEEEvNS4_8identityENS4_18SM100_TMA_2SM_LOADES1A_vS1B_EENS_8epilogue10collective18CollectiveEpilogueINS1E_23Sm100TmaWarpSpecializedILi4ELi2ELi16ELb1ELb0EEEJNS5_IJS16_SF_SF_EEENS5_IJNSR_IS16_SC_EENSR_INS5_IJNSA_ILi16EEESB_EEENS5_IJSC_S16_EEEEEEEESH_SI_SH_SI_NS1E_6fusion15FusionCallbacksIS1I_NS1Q_17LinearCombinationISH_fSH_fLNS_15FloatRoundStyleE2EEES1J_S1P_JEEENS4_5SM1004TMEM4LOAD26SM100_TMEM_LOAD_32dp32b16xENS4_13SM90_TMA_LOADENS10_INS11_ILi1ELi4ELi3EEES14_NSR_INS5_IJS15_S1L_EEENS5_IJS1L_SC_EEEEEEENS4_39AutoVectorizingCopyWithAssumedAlignmentILi128EEENS4_14SM90_TMA_STOREES25_S27_S27_EEEvvEEEEvNT_6ParamsE --------------------------
	.section	.text._ZN7cutlass13device_kernelINS_4gemm6kernel13GemmUniversalIN4cute5tupleIJiiiiEEENS1_10collective13CollectiveMmaINS1_35MainloopSm100TmaUmmaWarpSpecializedILi3ELi2ELi4ENS5_IJNS4_1CILi2EEESB_NSA_ILi1EEEEEEEENS5_IJNSA_ILi128EEESF_SF_EEENS_10bfloat16_tENS5_IJlSC_lEEESH_SI_NS4_8TiledMMAINS4_8MMA_AtomIJNS4_26SM100_MMA_F16BF16_2x1SM_SSISH_SH_fLi128ELi128ELNS4_4UMMA5MajorE0ELSN_0ELNSM_7ScaleInE0ELSO_0EEEEEENS4_6LayoutINS5_IJSC_SC_SC_EEENS5_IJNSA_ILi0EEEST_ST_EEEEENS5_IJNS4_10UnderscoreESW_SW_EEEEENS4_28SM100_TMA_2SM_LOAD_MULTICASTENS4_14ComposedLayoutINS4_7SwizzleILi3ELi4ELi3EEENS4_18smem_ptr_flag_bitsILi16EEENSR_INS5_IJNSA_ILi8EEENSA_ILi64EEEEEENS5_IJS16_SC_EEEEEEEvNS4_8identityENS4_18SM100_TMA_2SM_LOADES1A_vS1B_EENS_8epilogue10collective18CollectiveEpilogueINS1E_23Sm100TmaWarpSpecializedILi4ELi2ELi16ELb1ELb0EEEJNS5_IJS16_SF_SF_EEENS5_IJNSR_IS16_SC_EENSR_INS5_IJNSA_ILi16EEESB_EEENS5_IJSC_S16_EEEEEEEESH_SI_SH_SI_NS1E_6fusion15FusionCallbacksIS1I_NS1Q_17LinearCombinationISH_fSH_fLNS_15FloatRoundStyleE2EEES1J_S1P_JEEENS4_5SM1004TMEM4LOAD26SM100_TMEM_LOAD_32dp32b16xENS4_13SM90_TMA_LOADENS10_INS11_ILi1ELi4ELi3EEES14_NSR_INS5_IJS15_S1L_EEENS5_IJS1L_SC_EEEEEEENS4_39AutoVectorizingCopyWithAssumedAlignmentILi128EEENS4_14SM90_TMA_STOREES25_S27_S27_EEEvvEEEEvNT_6ParamsE,"ax",@progbits
	.align	128
.text._ZN7cutlass13device_kernelINS_4gemm6kernel13GemmUniversalIN4cute5tupleIJiiiiEEENS1_10collective13CollectiveMmaINS1_35MainloopSm100TmaUmmaWarpSpecializedILi3ELi2ELi4ENS5_IJNS4_1CILi2EEESB_NSA_ILi1EEEEEEEENS5_IJNSA_ILi128EEESF_SF_EEENS_10bfloat16_tENS5_IJlSC_lEEESH_SI_NS4_8TiledMMAINS4_8MMA_AtomIJNS4_26SM100_MMA_F16BF16_2x1SM_SSISH_SH_fLi128ELi128ELNS4_4UMMA5MajorE0ELSN_0ELNSM_7ScaleInE0ELSO_0EEEEEENS4_6LayoutINS5_IJSC_SC_SC_EEENS5_IJNSA_ILi0EEEST_ST_EEEEENS5_IJNS4_10UnderscoreESW_SW_EEEEENS4_28SM100_TMA_2SM_LOAD_MULTICASTENS4_14ComposedLayoutINS4_7SwizzleILi3ELi4ELi3EEENS4_18smem_ptr_flag_bitsILi16EEENSR_INS5_IJNSA_ILi8EEENSA_ILi64EEEEEENS5_IJS16_SC_EEEEEEEvNS4_8identityENS4_18SM100_TMA_2SM_LOADES1A_vS1B_EENS_8epilogue10collective18CollectiveEpilogueINS1E_23Sm100TmaWarpSpecializedILi4ELi2ELi16ELb1ELb0EEEJNS5_IJS16_SF_SF_EEENS5_IJNSR_IS16_SC_EENSR_INS5_IJNSA_ILi16EEESB_EEENS5_IJSC_S16_EEEEEEEESH_SI_SH_SI_NS1E_6fusion15FusionCallbacksIS1I_NS1Q_17LinearCombinationISH_fSH_fLNS_15FloatRoundStyleE2EEES1J_S1P_JEEENS4_5SM1004TMEM4LOAD26SM100_TMEM_LOAD_32dp32b16xENS4_13SM90_TMA_LOADENS10_INS11_ILi1ELi4ELi3EEES14_NSR_INS5_IJS15_S1L_EEENS5_IJS1L_SC_EEEEEEENS4_39AutoVectorizingCopyWithAssumedAlignmentILi128EEENS4_14SM90_TMA_STOREES25_S27_S27_EEEvvEEEEvNT_6ParamsE:
        .type           _ZN7cutlass13device_kernelINS_4gemm6kernel13GemmUniversalIN4cute5tupleIJiiiiEEENS1_10collective13CollectiveMmaINS1_35MainloopSm100TmaUmmaWarpSpecializedILi3ELi2ELi4ENS5_IJNS4_1CILi2EEESB_NSA_ILi1EEEEEEEENS5_IJNSA_ILi128EEESF_SF_EEENS_10bfloat16_tENS5_IJlSC_lEEESH_SI_NS4_8TiledMMAINS4_8MMA_AtomIJNS4_26SM100_MMA_F16BF16_2x1SM_SSISH_SH_fLi128ELi128ELNS4_4UMMA5MajorE0ELSN_0ELNSM_7ScaleInE0ELSO_0EEEEEENS4_6LayoutINS5_IJSC_SC_SC_EEENS5_IJNSA_ILi0EEEST_ST_EEEEENS5_IJNS4_10UnderscoreESW_SW_EEEEENS4_28SM100_TMA_2SM_LOAD_MULTICASTENS4_14ComposedLayoutINS4_7SwizzleILi3ELi4ELi3EEENS4_18smem_ptr_flag_bitsILi16EEENSR_INS5_IJNSA_ILi8EEENSA_ILi64EEEEEENS5_IJS16_SC_EEEEEEEvNS4_8identityENS4_18SM100_TMA_2SM_LOADES1A_vS1B_EENS_8epilogue10collective18CollectiveEpilogueINS1E_23Sm100TmaWarpSpecializedILi4ELi2ELi16ELb1ELb0EEEJNS5_IJS16_SF_SF_EEENS5_IJNSR_IS16_SC_EENSR_INS5_IJNSA_ILi16EEESB_EEENS5_IJSC_S16_EEEEEEEESH_SI_SH_SI_NS1E_6fusion15FusionCallbacksIS1I_NS1Q_17LinearCombinationISH_fSH_fLNS_15FloatRoundStyleE2EEES1J_S1P_JEEENS4_5SM1004TMEM4LOAD26SM100_TMEM_LOAD_32dp32b16xENS4_13SM90_TMA_LOADENS10_INS11_ILi1ELi4ELi3EEES14_NSR_INS5_IJS15_S1L_EEENS5_IJS1L_SC_EEEEEEENS4_39AutoVectorizingCopyWithAssumedAlignmentILi128EEENS4_14SM90_TMA_STOREES25_S27_S27_EEEvvEEEEvNT_6ParamsE,@function
        .size           _ZN7cutlass13device_kernelINS_4gemm6kernel13GemmUniversalIN4cute5tupleIJiiiiEEENS1_10collective13CollectiveMmaINS1_35MainloopSm100TmaUmmaWarpSpecializedILi3ELi2ELi4ENS5_IJNS4_1CILi2EEESB_NSA_ILi1EEEEEEEENS5_IJNSA_ILi128EEESF_SF_EEENS_10bfloat16_tENS5_IJlSC_lEEESH_SI_NS4_8TiledMMAINS4_8MMA_AtomIJNS4_26SM100_MMA_F16BF16_2x1SM_SSISH_SH_fLi128ELi128ELNS4_4UMMA5MajorE0ELSN_0ELNSM_7ScaleInE0ELSO_0EEEEEENS4_6LayoutINS5_IJSC_SC_SC_EEENS5_IJNSA_ILi0EEEST_ST_EEEEENS5_IJNS4_10UnderscoreESW_SW_EEEEENS4_28SM100_TMA_2SM_LOAD_MULTICASTENS4_14ComposedLayoutINS4_7SwizzleILi3ELi4ELi3EEENS4_18smem_ptr_flag_bitsILi16EEENSR_INS5_IJNSA_ILi8EEENSA_ILi64EEEEEENS5_IJS16_SC_EEEEEEEvNS4_8identityENS4_18SM100_TMA_2SM_LOADES1A_vS1B_EENS_8epilogue10collective18CollectiveEpilogueINS1E_23Sm100TmaWarpSpecializedILi4ELi2ELi16ELb1ELb0EEEJNS5_IJS16_SF_SF_EEENS5_IJNSR_IS16_SC_EENSR_INS5_IJNSA_ILi16EEESB_EEENS5_IJSC_S16_EEEEEEEESH_SI_SH_SI_NS1E_6fusion15FusionCallbacksIS1I_NS1Q_17LinearCombinationISH_fSH_fLNS_15FloatRoundStyleE2EEES1J_S1P_JEEENS4_5SM1004TMEM4LOAD26SM100_TMEM_LOAD_32dp32b16xENS4_13SM90_TMA_LOADENS10_INS11_ILi1ELi4ELi3EEES14_NSR_INS5_IJS15_S1L_EEENS5_IJS1L_SC_EEEEEEENS4_39AutoVectorizingCopyWithAssumedAlignmentILi128EEENS4_14SM90_TMA_STOREES25_S27_S27_EEEvvEEEEvNT_6ParamsE,(.L_x_198 - _ZN7cutlass13device_kernelINS_4gemm6kernel13GemmUniversalIN4cute5tupleIJiiiiEEENS1_10collective13CollectiveMmaINS1_35MainloopSm100TmaUmmaWarpSpecializedILi3ELi2ELi4ENS5_IJNS4_1CILi2EEESB_NSA_ILi1EEEEEEEENS5_IJNSA_ILi128EEESF_SF_EEENS_10bfloat16_tENS5_IJlSC_lEEESH_SI_NS4_8TiledMMAINS4_8MMA_AtomIJNS4_26SM100_MMA_F16BF16_2x1SM_SSISH_SH_fLi128ELi128ELNS4_4UMMA5MajorE0ELSN_0ELNSM_7ScaleInE0ELSO_0EEEEEENS4_6LayoutINS5_IJSC_SC_SC_EEENS5_IJNSA_ILi0EEEST_ST_EEEEENS5_IJNS4_10UnderscoreESW_SW_EEEEENS4_28SM100_TMA_2SM_LOAD_MULTICASTENS4_14ComposedLayoutINS4_7SwizzleILi3ELi4ELi3EEENS4_18smem_ptr_flag_bitsILi16EEENSR_INS5_IJNSA_ILi8EEENSA_ILi64EEEEEENS5_IJS16_SC_EEEEEEEvNS4_8identityENS4_18SM100_TMA_2SM_LOADES1A_vS1B_EENS_8epilogue10collective18CollectiveEpilogueINS1E_23Sm100TmaWarpSpecializedILi4ELi2ELi16ELb1ELb0EEEJNS5_IJS16_SF_SF_EEENS5_IJNSR_IS16_SC_EENSR_INS5_IJNSA_ILi16EEESB_EEENS5_IJSC_S16_EEEEEEEESH_SI_SH_SI_NS1E_6fusion15FusionCallbacksIS1I_NS1Q_17LinearCombinationISH_fSH_fLNS_15FloatRoundStyleE2EEES1J_S1P_JEEENS4_5SM1004TMEM4LOAD26SM100_TMEM_LOAD_32dp32b16xENS4_13SM90_TMA_LOADENS10_INS11_ILi1ELi4ELi3EEES14_NSR_INS5_IJS15_S1L_EEENS5_IJS1L_SC_EEEEEEENS4_39AutoVectorizingCopyWithAssumedAlignmentILi128EEENS4_14SM90_TMA_STOREES25_S27_S27_EEEvvEEEEvNT_6ParamsE)
        .other          _ZN7cutlass13device_kernelINS_4gemm6kernel13GemmUniversalIN4cute5tupleIJiiiiEEENS1_10collective13CollectiveMmaINS1_35MainloopSm100TmaUmmaWarpSpecializedILi3ELi2ELi4ENS5_IJNS4_1CILi2EEESB_NSA_ILi1EEEEEEEENS5_IJNSA_ILi128EEESF_SF_EEENS_10bfloat16_tENS5_IJlSC_lEEESH_SI_NS4_8TiledMMAINS4_8MMA_AtomIJNS4_26SM100_MMA_F16BF16_2x1SM_SSISH_SH_fLi128ELi128ELNS4_4UMMA5MajorE0ELSN_0ELNSM_7ScaleInE0ELSO_0EEEEEENS4_6LayoutINS5_IJSC_SC_SC_EEENS5_IJNSA_ILi0EEEST_ST_EEEEENS5_IJNS4_10UnderscoreESW_SW_EEEEENS4_28SM100_TMA_2SM_LOAD_MULTICASTENS4_14ComposedLayoutINS4_7SwizzleILi3ELi4ELi3EEENS4_18smem_ptr_flag_bitsILi16EEENSR_INS5_IJNSA_ILi8EEENSA_ILi64EEEEEENS5_IJS16_SC_EEEEEEEvNS4_8identityENS4_18SM100_TMA_2SM_LOADES1A_vS1B_EENS_8epilogue10collective18CollectiveEpilogueINS1E_23Sm100TmaWarpSpecializedILi4ELi2ELi16ELb1ELb0EEEJNS5_IJS16_SF_SF_EEENS5_IJNSR_IS16_SC_EENSR_INS5_IJNSA_ILi16EEESB_EEENS5_IJSC_S16_EEEEEEEESH_SI_SH_SI_NS1E_6fusion15FusionCallbacksIS1I_NS1Q_17LinearCombinationISH_fSH_fLNS_15FloatRoundStyleE2EEES1J_S1P_JEEENS4_5SM1004TMEM4LOAD26SM100_TMEM_LOAD_32dp32b16xENS4_13SM90_TMA_LOADENS10_INS11_ILi1ELi4ELi3EEES14_NSR_INS5_IJS15_S1L_EEENS5_IJS1L_SC_EEEEEEENS4_39AutoVectorizingCopyWithAssumedAlignmentILi128EEENS4_14SM90_TMA_STOREES25_S27_S27_EEEvvEEEEvNT_6ParamsE,@"STO_CUDA_ENTRY STV_DEFAULT"
_ZN7cutlass13device_kernelINS_4gemm6kernel13GemmUniversalIN4cute5tupleIJiiiiEEENS1_10collective13CollectiveMmaINS1_35MainloopSm100TmaUmmaWarpSpecializedILi3ELi2ELi4ENS5_IJNS4_1CILi2EEESB_NSA_ILi1EEEEEEEENS5_IJNSA_ILi128EEESF_SF_EEENS_10bfloat16_tENS5_IJlSC_lEEESH_SI_NS4_8TiledMMAINS4_8MMA_AtomIJNS4_26SM100_MMA_F16BF16_2x1SM_SSISH_SH_fLi128ELi128ELNS4_4UMMA5MajorE0ELSN_0ELNSM_7ScaleInE0ELSO_0EEEEEENS4_6LayoutINS5_IJSC_SC_SC_EEENS5_IJNSA_ILi0EEEST_ST_EEEEENS5_IJNS4_10UnderscoreESW_SW_EEEEENS4_28SM100_TMA_2SM_LOAD_MULTICASTENS4_14ComposedLayoutINS4_7SwizzleILi3ELi4ELi3EEENS4_18smem_ptr_flag_bitsILi16EEENSR_INS5_IJNSA_ILi8EEENSA_ILi64EEEEEENS5_IJS16_SC_EEEEEEEvNS4_8identityENS4_18SM100_TMA_2SM_LOADES1A_vS1B_EENS_8epilogue10collective18CollectiveEpilogueINS1E_23Sm100TmaWarpSpecializedILi4ELi2ELi16ELb1ELb0EEEJNS5_IJS16_SF_SF_EEENS5_IJNSR_IS16_SC_EENSR_INS5_IJNSA_ILi16EEESB_EEENS5_IJSC_S16_EEEEEEEESH_SI_SH_SI_NS1E_6fusion15FusionCallbacksIS1I_NS1Q_17LinearCombinationISH_fSH_fLNS_15FloatRoundStyleE2EEES1J_S1P_JEEENS4_5SM1004TMEM4LOAD26SM100_TMEM_LOAD_32dp32b16xENS4_13SM90_TMA_LOADENS10_INS11_ILi1ELi4ELi3EEES14_NSR_INS5_IJS15_S1L_EEENS5_IJS1L_SC_EEEEEEENS4_39AutoVectorizingCopyWithAssumedAlignmentILi128EEENS4_14SM90_TMA_STOREES25_S27_S27_EEEvvEEEEvNT_6ParamsE:
[----:B------:R-:W1:Y:S01]  /*0000*/  LDC R1, c[0x0][0x37c] ;  /* 0x0000df00ff017b82 */ /* 0x000e620000000800 */
[----:B------:R-:W2:Y:S01]  /*0010*/  S2R R60, SR_TID.X ;  /* 0x00000000003c7919 */ /* 0x000ea20000002100 */
[----:B------:R-:W3:Y:S06]  /*0020*/  LDCU.64 UR8, c[0x0][0x890] ;  /* 0x00011200ff0877ac */ /* 0x000eec0008000a00 */
[----:B------:R-:W4:Y:S01]  /*0030*/  S2UR UR47, SR_CgaCtaId ;  /* 0x00000000002f79c3 */ /* 0x000f220000008800 */
[----:B------:R-:W-:Y:S02]  /*0040*/  PRMT R46, RZ, 0x7610, R46 ;  /* 0x00007610ff2e7816 */ /* 0x000fe4000000002e */
[----:B------:R-:W-:Y:S01]  /*0050*/  ELECT P1, URZ, PT ;  /* 0x0000000000ff782f */ /* 0x000fe20003820000 */
[----:B---3--:R-:W-:-:S04]  /*0060*/  UISETP.NE.U32.AND UP0, UPT, UR8, URZ, UPT ;  /* 0x000000ff0800728c */ /* 0x008fc8000bf05070 */
[----:B------:R-:W-:Y:S02]  /*0070*/  UISETP.NE.AND.EX UP0, UPT, UR9, URZ, UPT, UP0 ;  /* 0x000000ff0900728c */ /* 0x000fe4000bf05300 */
[----:B----4-:R-:W-:Y:S02]  /*0080*/  ULOP3.LUT UR68, UR47, 0x1, URZ, 0xc0, !UPT ;  /* 0x000000012f447892 */ /* 0x010fe4000f8ec0ff */
[----:B------:R-:W-:Y:S01]  /*0090*/  ULOP3.LUT UR69, UR47, 0x1, URZ, 0x3c, !UPT ;  /* 0x000000012f457892 */ /* 0x000fe2000f8e3cff */
[----:B--2---:R-:W-:-:S05]  /*00a0*/  SHF.R.U32.HI R47, RZ, 0x5, R60 ;  /* 0x00000005ff2f7819 */ /* 0x004fca000001163c */
[----:B------:R-:W2:Y:S02]  /*00b0*/  SHFL.IDX PT, R0, R47, RZ, 0x1f ;  /* 0x00001fff2f007589 */ /* 0x000ea400000e0000 */
[----:B--2---:R-:W-:Y:S01]  /*00c0*/  R2UR UR21, R0 ;  /* 0x00000000001572ca */ /* 0x004fe200000e0000 */
[----:B-1----:R-:W-:-:S14]  /*00d0*/  BRA.U UP0, `(.L_x_0) ;  /* 0x0000000100307547 */ /* 0x002fdc000b800000 */
[----:B------:R-:W1:Y:S02]  /*00e0*/  LDCU.64 UR4, c[0x0][0x888] ;  /* 0x00011100ff0477ac */ /* 0x000e640008000a00 */
[----:B-1----:R-:W-:-:S04]  /*00f0*/  UISETP.NE.U32.AND UP0, UPT, UR4, URZ, UPT ;  /* 0x000000ff0400728c */ /* 0x002fc8000bf05070 */
[----:B------:R-:W-:-:S09]  /*0100*/  UISETP.NE.AND.EX UP0, UPT, UR5, URZ, UPT, UP0 ;  /* 0x000000ff0500728c */ /* 0x000fd2000bf05300 */
[----:B------:R-:W-:Y:S05]  /*0110*/  BRA.U !UP0, `(.L_x_1) ;  /* 0x0000000108147547 */ /* 0x000fea000b800000 */
[----:B------:R-:W1:Y:S01]  /*0120*/  LDC.64 R2, c[0x0][0x888] ;  /* 0x00022200ff027b82 */ /* 0x000e620000000a00 */
[----:B------:R-:W1:Y:S02]  /*0130*/  LDCU.64 UR4, c[0x0][0x358] ;  /* 0x00006b00ff0477ac */ /* 0x000e640008000a00 */
[----:B-1----:R1:W5:Y:S01]  /*0140*/  LDG.E R27, desc[UR4][R2.64] ;  /* 0x00000004021b7981 */ /* 0x002362000c1e1900 */
[----:B------:R-:W-:Y:S01]  /*0150*/  HFMA2 R46, -RZ, RZ, 0, 5.9604644775390625e-08 ;  /* 0x00000001ff2e7431 */ /* 0x000fe200000001ff */
[----:B------:R-:W-:Y:S05]  /*0160*/  BRA `(.L_x_0) ;  /* 0x00000000000c7947 */ /* 0x000fea0003800000 */
.L_x_1:
[----:B------:R-:W1:Y:S01]  /*0170*/  LDCU UR4, c[0x0][0x880] ;  /* 0x00011000ff0477ac */ /* 0x000e620008000800 */
[----:B------:R-:W-:Y:S01]  /*0180*/  HFMA2 R46, -RZ, RZ, 0, 5.9604644775390625e-08 ;  /* 0x00000001ff2e7431 */ /* 0x000fe200000001ff */
[----:B-1----:R-:W-:-:S07]  /*0190*/  MOV R27, UR4 ;  /* 0x00000004001b7c02 */ /* 0x002fce0008000f00 */
.L_x_0:
[----:B------:R-:W2:Y:S02]  /*01a0*/  LDCU.64 UR4, c[0x0][0x8b0] ;  /* 0x00011600ff0477ac */ /* 0x000ea40008000a00 */
[----:B--2---:R-:W-:-:S04]  /*01b0*/  UISETP.NE.U32.AND UP0, UPT, UR4, URZ, UPT ;  /* 0x000000ff0400728c */ /* 0x004fc8000bf05070 */
[----:B------:R-:W-:-:S09]  /*01c0*/  UISETP.NE.AND.EX UP0, UPT, UR5, URZ, UPT, UP0 ;  /* 0x000000ff0500728c */ /* 0x000fd2000bf05300 */
[----:B------:R-:W-:Y:S05]  /*01d0*/  BRA.U UP0, `(.L_x_2) ;  /* 0x0000000100287547 */ /* 0x000fea000b800000 */
[----:B------:R-:W2:Y:S02]  /*01e0*/  LDCU.64 UR4, c[0x0][0x8a8] ;  /* 0x00011500ff0477ac */ /* 0x000ea40008000a00 */
[----:B--2---:R-:W-:-:S04]  /*01f0*/  UISETP.NE.U32.AND UP0, UPT, UR4, URZ, UPT ;  /* 0x000000ff0400728c */ /* 0x004fc8000bf05070 */
[----:B------:R-:W-:-:S09]  /*0200*/  UISETP.NE.AND.EX UP0, UPT, UR5, URZ, UPT, UP0 ;  /* 0x000000ff0500728c */ /* 0x000fd2000bf05300 */
[----:B------:R-:W-:Y:S05]  /*0210*/  BRA.U !UP0, `(.L_x_3) ;  /* 0x0000000108107547 */ /* 0x000fea000b800000 */
[----:B------:R-:W2:Y:S01]  /*0220*/  LDC.64 R24, c[0x0][0x8a8] ;  /* 0x00022a00ff187b82 */ /* 0x000ea20000000a00 */
[----:B------:R-:W2:Y:S02]  /*0230*/  LDCU.64 UR4, c[0x0][0x358] ;  /* 0x00006b00ff0477ac */ /* 0x000ea40008000a00 */
[----:B--2---:R2:W5:Y:S01]  /*0240*/  LDG.E R24, desc[UR4][R24.64] ;  /* 0x0000000418187981 */ /* 0x004562000c1e1900 */
[----:B------:R-:W-:Y:S05]  /*0250*/  BRA `(.L_x_2) ;  /* 0x0000000000087947 */ /* 0x000fea0003800000 */
.L_x_3:
[----:B------:R-:W2:Y:S02]  /*0260*/  LDCU UR4, c[0x0][0x8a0] ;  /* 0x00011400ff0477ac */ /* 0x000ea40008000800 */
[----:B--2---:R-:W-:Y:S02]  /*0270*/  MOV R24, UR4 ;  /* 0x0000000400187c02 */ /* 0x004fe40008000f00 */
.L_x_2:
[----:B------:R-:W-:Y:S01]  /*0280*/  IMAD.U32 R0, RZ, RZ, UR21 ;  /* 0x00000015ff007e24 */ /* 0x000fe2000f8e00ff */
[----:B------:R-:W-:Y:S04]  /*0290*/  BSSY.RECONVERGENT B0, `(.L_x_4) ;  /* 0x000000c000007945 */ /* 0x000fe80003800200 */
[C---:B------:R-:W-:Y:S02]  /*02a0*/  ISETP.NE.OR P2, PT, R0.reuse, 0x1, !P1 ;  /* 0x000000010000780c */ /* 0x040fe40004f45670 */
[----:B------:R-:W-:-:S11]  /*02b0*/  ISETP.NE.OR P0, PT, R0, 0x3, !P1 ;  /* 0x000000030000780c */ /* 0x000fd60004f05670 */
[----:B------:R-:W-:Y:S05]  /*02c0*/  @P2 BRA `(.L_x_5) ;  /* 0x0000000000202947 */ /* 0x000fea0003800000 */
[----:B------:R-:W3:Y:S02]  /*02d0*/  LDCU.64 UR4, c[0x0][0x348] ;  /* 0x00006900ff0477ac */ /* 0x000ee40008000a00 */
[----:B---3--:R-:W-:Y:S02]  /*02e0*/  UIADD3 UR6, UP1, UPT, UR4, 0x80, URZ ;  /* 0x0000008004067890 */ /* 0x008fe4000ff3e0ff */
[----:B------:R-:W-:Y:S02]  /*02f0*/  UIADD3 UR4, UP0, UPT, UR4, 0x180, URZ ;  /* 0x0000018004047890 */ /* 0x000fe4000ff1e0ff */
[----:B------:R-:W-:Y:S02]  /*0300*/  UIADD3.X UR7, UPT, UPT, URZ, UR5, URZ, UP1, !UPT ;  /* 0x00000005ff077290 */ /* 0x000fe40008ffe4ff */
[----:B------:R-:W-:-:S07]  /*0310*/  UIADD3.X UR5, UPT, UPT, URZ, UR5, URZ, UP0, !UPT ;  /* 0x00000005ff057290 */ /* 0x000fce00087fe4ff */
[----:B------:R3:W-:Y:S02]  /*0320*/  UTMACCTL.PF [UR6] ;  /* 0x00000000060079b9 */ /* 0x0007e40008040000 */
[----:B------:R3:W-:Y:S02]  /*0330*/  UTMACCTL.PF [UR4] ;  /* 0x00000000040079b9 */ /* 0x0007e40008040000 */
[----:B---3--:R-:W-:Y:S01]  /*0340*/  NOP ;  /* 0x0000000000007918 */ /* 0x008fe20000000000 */
.L_x_5:
[----:B------:R-:W-:Y:S05]  /*0350*/  BSYNC.RECONVERGENT B0 ;  /* 0x0000000000007941 */ /* 0x000fea0003800200 */
.L_x_4:
[----:B------:R-:W-:Y:S04]  /*0360*/  BSSY.RECONVERGENT B0, `(.L_x_6) ;  /* 0x000000a000007945 */ /* 0x000fe80003800200 */
        /* <DEDUP_REMOVED lines=9> */
.L_x_7:
[----:B------:R-:W-:Y:S05]  /*0400*/  BSYNC.RECONVERGENT B0 ;  /* 0x0000000000007941 */ /* 0x000fea0003800200 */
.L_x_6:
[----:B------:R-:W3:Y:S01]  /*0410*/  LDCU.64 UR4, c[0x0][0x888] ;  /* 0x00011100ff0477ac */ /* 0x000ee20008000a00 */
[----:B------:R-:W-:Y:S02]  /*0420*/  UISETP.EQ.U32.AND UP1, UPT, UR8, URZ, UPT ;  /* 0x000000ff0800728c */ /* 0x000fe4000bf22070 */
[----:B------:R-:W-:Y:S02]  /*0430*/  UPLOP3.LUT UP3, UPT, UPT, UPT, UPT, 0x80, 0x8 ;  /* 0x000000000008789c */ /* 0x000fe40003f6f070 */
[----:B---3--:R-:W-:-:S04]  /*0440*/  UISETP.NE.U32.AND UP0, UPT, UR4, URZ, UPT ;  /* 0x000000ff0400728c */ /* 0x008fc8000bf05070 */
[----:B------:R-:W-:-:S04]  /*0450*/  UISETP.NE.AND.EX UP0, UPT, UR5, URZ, UPT, UP0 ;  /* 0x000000ff0500728c */ /* 0x000fc8000bf05300 */
[----:B------:R-:W-:-:S04]  /*0460*/  UISETP.EQ.OR.EX UP2, UPT, UR9, URZ, !UP0, UP1 ;  /* 0x000000ff0900728c */ /* 0x000fc8000c742710 */
[----:B------:R-:W-:-:S06]  /*0470*/  UP2UR UR4, UPR, URZ, 0x4 ;  /* 0x00000004ff047883 */ /* 0x000fcc0008000000 */
[----:B------:R-:W-:Y:S01]  /*0480*/  MOV R51, UR4 ;  /* 0x0000000400337c02 */ /* 0x000fe20008000f00 */
[----:B------:R-:W-:Y:S06]  /*0490*/  BRA.U !UP2, `(.L_x_8) ;  /* 0x000000010a207547 */ /* 0x000fec000b800000 */
[----:B------:R-:W-:Y:S01]  /*04a0*/  UISETP.NE.U32.AND UP1, UPT, UR8, URZ, UPT ;  /* 0x000000ff0800728c */ /* 0x000fe2000bf25070 */
[----:B-----5:R-:W-:Y:S01]  /*04b0*/  FSETP.NEU.AND P0, PT, R27, RZ, PT ;  /* 0x000000ff1b00720b */ /* 0x020fe20003f0d000 */
[----:B------:R-:W-:Y:S02]  /*04c0*/  USEL UR4, URZ, 0xffffffff, UP0 ;  /* 0xffffffffff047887 */ /* 0x000fe40008000000 */
[----:B------:R-:W-:-:S10]  /*04d0*/  UISETP.NE.AND.EX UP1, UPT, UR9, URZ, UPT, UP1 ;  /* 0x000000ff0900728c */ /* 0x000fd4000bf25310 */
[----:B------:R-:W-:Y:S01]  /*04e0*/  VOTEU.ANY UP0, P0 ;  /* 0x0000000000ff7886 */ /* 0x000fe20000000100 */
[----:B------:R-:W-:-:S04]  /*04f0*/  @!UP1 USEL UR4, URZ, 0xffffffff, UP0 ;  /* 0xffffffffff049887 */ /* 0x000fc80008000000 */
[----:B------:R-:W-:-:S04]  /*0500*/  ULOP3.LUT UR4, UR4, 0x1, URZ, 0xc0, !UPT ;  /* 0x0000000104047892 */ /* 0x000fc8000f8ec0ff */
[----:B------:R-:W-:-:S11]  /*0510*/  UISETP.NE.U32.AND UP3, UPT, UR4, 0x1, UPT ;  /* 0x000000010400788c */ /* 0x000fd6000bf65070 */
.L_x_8:
[----:B------:R-:W3:Y:S01]  /*0520*/  SHFL.IDX PT, R0, R47, RZ, 0x1f ;  /* 0x00001fff2f007589 */ /* 0x000ee200000e0000 */
[----:B------:R-:W-:-:S04]  /*0530*/  UISETP.NE.AND UP0, UPT, UR21, 0x2, UPT ;  /* 0x000000021500788c */ /* 0x000fc8000bf05270 */
[----:B------:R-:W-:Y:S02]  /*0540*/  UISETP.EQ.AND UP1, UPT, UR68, URZ, !UP0 ;  /* 0x000000ff4400728c */ /* 0x000fe4000c722270 */
[----:B------:R-:W-:-:S04]  /*0550*/  USEL UR46, URZ, 0x1, UP0 ;  /* 0x00000001ff2e7887 */ /* 0x000fc80008000000 */
[----:B------:R-:W-:Y:S02]  /*0560*/  PLOP3.LUT P4, PT, P1, PT, UP1, 0x80, 0x8 ;  /* 0x000000000008781c */ /* 0x000fe40000f8f018 */
[----:B---3--:R-:W-:-:S13]  /*0570*/  ISETP.NE.AND P0, PT, R0, RZ, PT ;  /* 0x000000ff0000720c */ /* 0x008fda0003f05270 */
[----:B------:R-:W-:Y:S05]  /*0580*/  @P0 BRA `(.L_x_9) ;  /* 0x00000000004c0947 */ /* 0x000fea0003800000 */
[----:B------:R-:W-:Y:S01]  /*0590*/  UMOV UR4, 0x400 ;  /* 0x0000040000047882 */ /* 0x000fe20000000000 */
[----:B------:R-:W-:Y:S01]  /*05a0*/  UMOV UR8, 0x1 ;  /* 0x0000000100087882 */ /* 0x000fe20000000000 */
[----:B------:R-:W-:Y:S01]  /*05b0*/  UMOV UR6, 0x2 ;  /* 0x0000000200067882 */ /* 0x000fe20000000000 */
[----:B------:R-:W-:Y:S02]  /*05c0*/  ULEA UR4, UR47, UR4, 0x18 ;  /* 0x000000042f047291 */ /* 0x000fe4000f8ec0ff */
[----:B------:R-:W-:-:S04]  /*05d0*/  UIADD3 UR8, UPT, UPT, -UR8, 0x100000, URZ ;  /* 0x0010000008087890 */ /* 0x000fc8000fffe1ff */
[----:B------:R-:W-:Y:S02]  /*05e0*/  USHF.L.U32 UR9, UR8, 0xb, URZ ;  /* 0x0000000b08097899 */ /* 0x000fe400080006ff */
[----:B------:R-:W-:Y:S02]  /*05f0*/  USHF.L.U32 UR8, UR8, 0x1, URZ ;  /* 0x0000000108087899 */ /* 0x000fe400080006ff */
[----:B------:R-:W-:-:S04]  /*0600*/  UIADD3 UR6, UPT, UPT, -UR6, 0x100000, URZ ;  /* 0x0010000006067890 */ /* 0x000fc8000fffe1ff */
[----:B------:R-:W-:Y:S02]  /*0610*/  USHF.L.U32 UR7, UR6, 0xb, URZ ;  /* 0x0000000b06077899 */ /* 0x000fe400080006ff */
[----:B------:R-:W-:Y:S01]  /*0620*/  USHF.L.U32 UR6, UR6, 0x1, URZ ;  /* 0x0000000106067899 */ /* 0x000fe200080006ff */
[----:B------:R-:W-:Y:S01]  /*0630*/  ELECT P0, URZ, PT ;  /* 0x0000000000ff782f */ /* 0x000fe20003800000 */
[----:B------:R-:W3:Y:S02]  /*0640*/  FENCE.VIEW.ASYNC.S ;  /* 0x00000000000073c6 */ /* 0x000ee40000000000 */
[----:B---3--:R3:W4:Y:S08]  /*0650*/  SYNCS.EXCH.64 URZ, [UR4], UR8 ;  /* 0x0000000804ff75b2 */ /* 0x0087300008000100 */
[----:B------:R3:W1:Y:S01]  /*0660*/  SYNCS.EXCH.64 URZ, [UR4+0x18], UR6 ;  /* 0x0000180604ff75b2 */ /* 0x0006620008000100 */
[----:B------:R3:W1:Y:S01]  /*0670*/  SYNCS.EXCH.64 URZ, [UR4+0x8], UR8 ;  /* 0x0000080804ff75b2 */ /* 0x0006620008000100 */
[----:B------:R3:W1:Y:S01]  /*0680*/  SYNCS.EXCH.64 URZ, [UR4+0x20], UR6 ;  /* 0x0000200604ff75b2 */ /* 0x0006620008000100 */
[----:B------:R3:W1:Y:S01]  /*0690*/  SYNCS.EXCH.64 URZ, [UR4+0x10], UR8 ;  /* 0x0000100804ff75b2 */ /* 0x0006620008000100 */
[----:B------:R3:W1:Y:S01]  /*06a0*/  SYNCS.EXCH.64 URZ, [UR4+0x28], UR6 ;  /* 0x0000280604ff75b2 */ /* 0x0006620008000100 */
[----:B------:R-:W-:Y:S01]  /*06b0*/  NOP ;  /* 0x0000000000007918 */ /* 0x000fe20000000000 */
.L_x_9:
[----:B------:R-:W2:Y:S01]  /*06c0*/  SHFL.IDX PT, R0, R47, RZ, 0x1f ;  /* 0x00001fff2f007589 */ /* 0x000ea200000e0000 */
[----:B------:R-:W-:Y:S01]  /*06d0*/  NOP ;  /* 0x0000000000007918 */ /* 0x000fe20000000000 */
[----:B--2---:R-:W-:-:S13]  /*06e0*/  ISETP.NE.AND P0, PT, R0, 0x1, PT ;  /* 0x000000010000780c */ /* 0x004fda0003f05270 */
[----:B------:R-:W-:Y:S05]  /*06f0*/  @P0 BRA `(.L_x_10) ;  /* 0x0000000000540947 */ /* 0x000fea0003800000 */
[----:B---3--:R-:W-:Y:S01]  /*0700*/  UMOV UR4, 0x400 ;  /* 0x0000040000047882 */ /* 0x008fe20000000000 */
        /* <DEDUP_REMOVED lines=10> */
[----:B------:R-:W2:Y:S02]  /*07b0*/  FENCE.VIEW.ASYNC.S ;  /* 0x00000000000073c6 */ /* 0x000ea40000000000 */
[----:B--2---:R2:W3:Y:S08]  /*07c0*/  SYNCS.EXCH.64 URZ, [UR4+0x30], UR8 ;  /* 0x0000300804ff75b2 */ /* 0x0044f00008000100 */
[----:B------:R2:W1:Y:S01]  /*07d0*/  SYNCS.EXCH.64 URZ, [UR4+0x50], UR6 ;  /* 0x0000500604ff75b2 */ /* 0x0004620008000100 */
[----:B------:R2:W1:Y:S01]  /*07e0*/  SYNCS.EXCH.64 URZ, [UR4+0x38], UR8 ;  /* 0x0000380804ff75b2 */ /* 0x0004620008000100 */
[----:B------:R2:W1:Y:S01]  /*07f0*/  SYNCS.EXCH.64 URZ, [UR4+0x58], UR6 ;  /* 0x0000580604ff75b2 */ /* 0x0004620008000100 */
[----:B------:R2:W1:Y:S01]  /*0800*/  SYNCS.EXCH.64 URZ, [UR4+0x40], UR8 ;  /* 0x0000400804ff75b2 */ /* 0x0004620008000100 */
[----:B------:R2:W1:Y:S01]  /*0810*/  SYNCS.EXCH.64 URZ, [UR4+0x60], UR6 ;  /* 0x0000600604ff75b2 */ /* 0x0004620008000100 */
[----:B------:R2:W1:Y:S01]  /*0820*/  SYNCS.EXCH.64 URZ, [UR4+0x48], UR8 ;  /* 0x0000480804ff75b2 */ /* 0x0004620008000100 */
[----:B------:R2:W1:Y:S01]  /*0830*/  SYNCS.EXCH.64 URZ, [UR4+0x68], UR6 ;  /* 0x0000680604ff75b2 */ /* 0x0004620008000100 */
[----:B------:R-:W-:Y:S01]  /*0840*/  NOP ;  /* 0x0000000000007918 */ /* 0x000fe20000000000 */
.L_x_10:
[----:B------:R-:W4:Y:S01]  /*0850*/  SHFL.IDX PT, R0, R47, RZ, 0x1f ;  /* 0x00001fff2f007589 */ /* 0x000f2200000e0000 */
[----:B------:R-:W-:Y:S01]  /*0860*/  NOP ;  /* 0x0000000000007918 */ /* 0x000fe20000000000 */
[----:B----4-:R-:W-:-:S13]  /*0870*/  ISETP.NE.AND P0, PT, R0, 0x3, PT ;  /* 0x000000030000780c */ /* 0x010fda0003f05270 */
[----:B------:R-:W-:Y:S05]  /*0880*/  @P0 BRA `(.L_x_11) ;  /* 0x00000000002c0947 */ /* 0x000fea0003800000 */
[----:B--23--:R-:W-:Y:S01]  /*0890*/  UMOV UR6, 0x400 ;  /* 0x0000040000067882 */ /* 0x00cfe20000000000 */
[----:B------:R-:W-:Y:S01]  /*08a0*/  UMOV UR4, 0x20 ;  /* 0x0000002000047882 */ /* 0x000fe20000000000 */
[----:B------:R-:W-:Y:S02]  /*08b0*/  ULEA UR6, UR47, UR6, 0x18 ;  /* 0x000000062f067291 */ /* 0x000fe4000f8ec0ff */
[----:B------:R-:W-:-:S04]  /*08c0*/  UIADD3 UR4, UPT, UPT, -UR4, 0x100000, URZ ;  /* 0x0010000004047890 */ /* 0x000fc8000fffe1ff */
[----:B------:R-:W-:Y:S02]  /*08d0*/  USHF.L.U32 UR5, UR4, 0xb, URZ ;  /* 0x0000000b04057899 */ /* 0x000fe400080006ff */
[----:B------:R-:W-:Y:S01]  /*08e0*/  USHF.L.U32 UR4, UR4, 0x1, URZ ;  /* 0x0000000104047899 */ /* 0x000fe200080006ff */
[----:B------:R-:W-:Y:S01]  /*08f0*/  ELECT P0, URZ, PT ;  /* 0x0000000000ff782f */ /* 0x000fe20003800000 */
[----:B------:R-:W2:Y:S10]  /*0900*/  FENCE.VIEW.ASYNC.S ;  /* 0x00000000000073c6 */ /* 0x000eb40000000000 */
[----:B--2---:R4:W2:Y:S01]  /*0910*/  SYNCS.EXCH.64 URZ, [UR6+0x70], UR4 ;  /* 0x0000700406ff75b2 */ /* 0x0048a20008000100 */
[----:B------:R4:W3:Y:S02]  /*0920*/  SYNCS.EXCH.64 URZ, [UR6+0x78], UR4 ;  /* 0x0000780406ff75b2 */ /* 0x0008e40008000100 */
[----:B----4-:R-:W-:Y:S01]  /*0930*/  NOP ;  /* 0x0000000000007918 */ /* 0x010fe20000000000 */
.L_x_11:
[----:B------:R-:W4:Y:S01]  /*0940*/  SHFL.IDX PT, R0, R47, RZ, 0x1f ;  /* 0x00001fff2f007589 */ /* 0x000f2200000e0000 */
[----:B------:R-:W-:Y:S01]  /*0950*/  NOP ;  /* 0x0000000000007918 */ /* 0x000fe20000000000 */
[----:B----4-:R-:W-:-:S13]  /*0960*/  ISETP.NE.AND P0, PT, R0, 0x4, PT ;  /* 0x000000040000780c */ /* 0x010fda0003f05270 */
[----:B------:R-:W-:Y:S05]  /*0970*/  @P0 BRA `(.L_x_12) ;  /* 0x0000000000480947 */ /* 0x000fea0003800000 */
[----:B--23--:R-:W-:Y:S01]  /*0980*/  UMOV UR4, 0x3a0 ;  /* 0x000003a000047882 */ /* 0x00cfe20000000000 */
[----:B------:R-:W-:Y:S01]  /*0990*/  UMOV UR6, 0x400 ;  /* 0x0000040000067882 */ /* 0x000fe20000000000 */
[----:B------:R-:W-:Y:S01]  /*09a0*/  USEL UR4, UR4, 0x320, UP3 ;  /* 0x0000032004047887 */ /* 0x000fe20009800000 */
        /* <DEDUP_REMOVED lines=10> */
[----:B--2---:R4:W2:Y:S08]  /*0a50*/  SYNCS.EXCH.64 URZ, [UR6+0x80], UR8 ;  /* 0x0000800806ff75b2 */ /* 0x0048b00008000100 */
[----:B------:R4:W3:Y:S01]  /*0a60*/  SYNCS.EXCH.64 URZ, [UR6+0x90], UR4 ;  /* 0x0000900406ff75b2 */ /* 0x0008e20008000100 */
[----:B------:R4:W1:Y:S01]  /*0a70*/  SYNCS.EXCH.64 URZ, [UR6+0x88], UR8 ;  /* 0x0000880806ff75b2 */ /* 0x0008620008000100 */
[----:B------:R4:W1:Y:S02]  /*0a80*/  SYNCS.EXCH.64 URZ, [UR6+0x98], UR4 ;  /* 0x0000980406ff75b2 */ /* 0x0008640008000100 */
[----:B----4-:R-:W-:Y:S01]  /*0a90*/  NOP ;  /* 0x0000000000007918 */ /* 0x010fe20000000000 */
.L_x_12:
[----:B------:R-:W4:Y:S01]  /*0aa0*/  SHFL.IDX PT, R0, R47, RZ, 0x1f ;  /* 0x00001fff2f007589 */ /* 0x000f2200000e0000 */
[----:B------:R-:W-:Y:S01]  /*0ab0*/  NOP ;  /* 0x0000000000007918 */ /* 0x000fe20000000000 */
[----:B----4-:R-:W-:-:S13]  /*0ac0*/  ISETP.NE.AND P0, PT, R0, 0x5, PT ;  /* 0x000000050000780c */ /* 0x010fda0003f05270 */
[----:B------:R-:W-:Y:S05]  /*0ad0*/  @P0 BRA `(.L_x_13) ;  /* 0x0000000000540947 */ /* 0x000fea0003800000 */
[----:B--23--:R-:W-:Y:S01]  /*0ae0*/  UMOV UR4, 0x400 ;  /* 0x0000040000047882 */ /* 0x00cfe20000000000 */
        /* <DEDUP_REMOVED lines=14> */
[----:B------:R4:W1:Y:S01]  /*0bd0*/  SYNCS.EXCH.64 URZ, [UR4+0xc8], UR8 ;  /* 0x0000c80804ff75b2 */ /* 0x0008620008000100 */
[----:B------:R4:W1:Y:S01]  /*0be0*/  SYNCS.EXCH.64 URZ, [UR4+0xb0], UR6 ;  /* 0x0000b00604ff75b2 */ /* 0x0008620008000100 */
[----:B------:R4:W1:Y:S01]  /*0bf0*/  SYNCS.EXCH.64 URZ, [UR4+0xd0], UR8 ;  /* 0x0000d00804ff75b2 */ /* 0x0008620008000100 */
[----:B------:R4:W1:Y:S01]  /*0c00*/  SYNCS.EXCH.64 URZ, [UR4+0xb8], UR6 ;  /* 0x0000b80604ff75b2 */ /* 0x0008620008000100 */
[----:B------:R4:W1:Y:S02]  /*0c10*/  SYNCS.EXCH.64 URZ, [UR4+0xd8], UR8 ;  /* 0x0000d80804ff75b2 */ /* 0x0008640008000100 */
[----:B----4-:R-:W-:Y:S01]  /*0c20*/  NOP ;  /* 0x0000000000007918 */ /* 0x010fe20000000000 */
.L_x_13:
[----:B------:R-:W4:Y:S01]  /*0c30*/  SHFL.IDX PT, R0, R47, RZ, 0x1f ;  /* 0x00001fff2f007589 */ /* 0x000f2200000e0000 */
[----:B------:R-:W-:Y:S01]  /*0c40*/  ISETP.NE.OR P1, PT, RZ, UR21, !P1 ;  /* 0x00000015ff007c0c */ /* 0x000fe2000cf25670 */
        /* <DEDUP_REMOVED lines=12> */
[----:B------:R4:W3:Y:S01]  /*0d10*/  SYNCS.EXCH.64 URZ, [UR4+0xf0], UR6 ;  /* 0x0000f00604ff75b2 */ /* 0x0008e20008000100 */
[----:B------:R4:W1:Y:S01]  /*0d20*/  SYNCS.EXCH.64 URZ, [UR4+0xe8], UR6 ;  /* 0x0000e80604ff75b2 */ /* 0x0008620008000100 */
[----:B------:R4:W1:Y:S02]  /*0d30*/  SYNCS.EXCH.64 URZ, [UR4+0xf8], UR6 ;  /* 0x0000f80604ff75b2 */ /* 0x0008640008000100 */
[----:B----4-:R-:W-:Y:S01]  /*0d40*/  NOP ;  /* 0x0000000000007918 */ /* 0x010fe20000000000 */
.L_x_14:
[----:B------:R-:W-:Y:S01]  /*0d50*/  VOTEU.ALL UP0, P1 ;  /* 0x0000000000ff7886 */ /* 0x000fe20000800000 */
[----:B--23--:R-:W-:Y:S01]  /*0d60*/  UMOV UR4, 0x20 ;  /* 0x0000002000047882 */ /* 0x00cfe20000000000 */
[----:B------:R-:W2:Y:S01]  /*0d70*/  LDCU UR7, c[0x0][0x36c] ;  /* 0x00006d80ff0777ac */ /* 0x000ea20008000800 */
[----:B------:R-:W-:Y:S01]  /*0d80*/  NOP ;  /* 0x0000000000007918 */ /* 0x000fe20000000000 */
[----:B------:R-:W-:Y:S01]  /*0d90*/  LOP3.LUT R0, R60, 0x1f, RZ, 0xc0, !PT ;  /* 0x0000001f3c007812 */ /* 0x000fe200078ec0ff */
[----:B------:R-:W-:Y:S01]  /*0da0*/  @!UP0 UMOV UR6, 0x400 ;  /* 0x0000040000068882 */ /* 0x000fe20000000000 */
[----:B------:R-:W-:-:S04]  /*0db0*/  @!UP0 UIADD3 UR4, UPT, UPT, -UR4, 0x100000, URZ ;  /* 0x0010000004048890 */ /* 0x000fc8000fffe1ff */
[----:B------:R-:W-:Y:S02]  /*0dc0*/  @!UP0 USHF.L.U32 UR5, UR4, 0xb, URZ ;  /* 0x0000000b04058899 */ /* 0x000fe400080006ff */
[----:B------:R-:W-:Y:S02]  /*0dd0*/  @!UP0 USHF.L.U32 UR4, UR4, 0x1, URZ ;  /* 0x0000000104048899 */ /* 0x000fe400080006ff */
[----:B------:R-:W-:Y:S01]  /*0de0*/  @!UP0 ULEA UR6, UR47, UR6, 0x18 ;  /* 0x000000062f068291 */ /* 0x000fe2000f8ec0ff */
[----:B------:R-:W-:Y:S01]  /*0df0*/  VOTEU.ALL UP0, P1 ;  /* 0x0000000000ff7886 */ /* 0x000fe20000800000 */
[----:B------:R-:W-:Y:S02]  /*0e00*/  UISETP.NE.AND UP4, UPT, UR21, URZ, UPT ;  /* 0x000000ff1500728c */ /* 0x000fe4000bf85270 */
[----:B--2---:R-:W-:Y:S01]  /*0e10*/  UISETP.EQ.U32.AND UP5, UPT, UR7, 0x1, UPT ;  /* 0x000000010700788c */ /* 0x004fe2000bfa2070 */
[----:B------:R-:W2:Y:S07]  /*0e20*/  FENCE.VIEW.ASYNC.S ;  /* 0x00000000000073c6 */ /* 0x000eae0000000000 */
[----:B--2---:R2:W3:Y:S01]  /*0e30*/  @!UP0 SYNCS.EXCH.64 URZ, [UR6+0x100], UR4 ;  /* 0x0001000406ff85b2 */ /* 0x0044e20008000100 */
[----:B------:R-:W-:Y:S05]  /*0e40*/  BRA.U !UP5, `(.L_x_15) ;  /* 0x000000010d087547 */ /* 0x000fea000b800000 */
[----:B-1-3--:R-:W-:Y:S01]  /*0e50*/  UCGABAR_ARV ;  /* 0x00000000000079c7 */ /* 0x00afe20008000000 */
[----:B------:R-:W-:Y:S05]  /*0e60*/  BRA `(.L_x_16) ;  /* 0x0000000000047947 */ /* 0x000fea0003800000 */
.L_x_15:
[----:B-1-3--:R-:W-:Y:S01]  /*0e70*/  NOP ;  /* 0x0000000000007918 */ /* 0x00afe20000000000 */
.L_x_16:
[----:B------:R-:W1:Y:S01]  /*0e80*/  S2UR UR20, SR_CTAID.X ;  /* 0x00000000001479c3 */ /* 0x000e620000002500 */
[----:B------:R-:W-:-:S05]  /*0e90*/  CS2R.32 R50, SR_CgaSize ;  /* 0x0000000000327805 */ /* 0x000fca0000008a00 */
[----:B------:R-:W-:-:S05]  /*0ea0*/  IMAD R50, R50, -0xa0, RZ ;  /* 0xffffff6032327824 */ /* 0x000fca00078e02ff */
[----:B--2---:R-:W-:-:S14]  /*0eb0*/  R2UR UR5, R50 ;  /* 0x00000000320572ca */ /* 0x004fdc00000e0000 */
[----:B------:R-:W2:Y:S01]  /*0ec0*/  LDCU UR5, c[0x0][UR5+0x2b0] ;  /* 0x00005600050577ac */ /* 0x000ea20008000800 */
[----:B------:R-:W-:-:S05]  /*0ed0*/  CS2R.32 R50, SR_CgaSize ;  /* 0x0000000000327805 */ /* 0x000fca0000008a00 */
[----:B------:R-:W-:-:S05]  /*0ee0*/  IMAD R50, R50, -0xa0, RZ ;  /* 0xffffff6032327824 */ /* 0x000fca00078e02ff */
[----:B------:R-:W-:-:S14]  /*0ef0*/  R2UR UR4, R50 ;  /* 0x00000000320472ca */ /* 0x000fdc00000e0000 */
[----:B------:R-:W3:Y:S01]  /*0f00*/  LDCU UR4, c[0x0][UR4+0x2b4] ;  /* 0x00005680040477ac */ /* 0x000ee20008000800 */
[----:B------:R-:W4:Y:S01]  /*0f10*/  S2UR UR7, SR_CTAID.Y ;  /* 0x00000000000779c3 */ /* 0x000f220000002600 */
[----:B------:R-:W-:-:S05]  /*0f20*/  CS2R.32 R50, SR_CgaSize ;  /* 0x0000000000327805 */ /* 0x000fca0000008a00 */
[----:B------:R-:W-:-:S05]  /*0f30*/  IMAD R50, R50, -0xa0, RZ ;  /* 0xffffff6032327824 */ /* 0x000fca00078e02ff */
[----:B------:R-:W-:-:S14]  /*0f40*/  R2UR UR8, R50 ;  /* 0x00000000320872ca */ /* 0x000fdc00000e0000 */
[----:B------:R-:W3:Y:S01]  /*0f50*/  LDCU UR8, c[0x0][UR8+0x2a0] ;  /* 0x00005400080877ac */ /* 0x000ee20008000800 */
[----:B------:R-:W3:Y:S01]  /*0f60*/  LDCU UR25, c[0x0][0xb24] ;  /* 0x00016480ff1977ac */ /* 0x000ee20008000800 */
[----:B------:R-:W1:Y:S01]  /*0f70*/  S2UR UR36, SR_CTAID.Z ;  /* 0x00000000002479c3 */ /* 0x000e620000002700 */
[----:B------:R-:W-:-:S05]  /*0f80*/  CS2R.32 R50, SR_CgaSize ;  /* 0x0000000000327805 */ /* 0x000fca0000008a00 */
[----:B------:R-:W-:-:S05]  /*0f90*/  IMAD R50, R50, -0xa0, RZ ;  /* 0xffffff6032327824 */ /* 0x000fca00078e02ff */
[----:B------:R-:W-:-:S14]  /*0fa0*/  R2UR UR63, R50 ;  /* 0x00000000323f72ca */ /* 0x000fdc00000e0000 */
[----:B------:R-:W3:Y:S01]  /*0fb0*/  LDCU UR63, c[0x0][UR63+0x2a4] ;  /* 0x000054803f3f77ac */ /* 0x000ee20008000800 */
[----:B------:R-:W-:Y:S02]  /*0fc0*/  UISETP.GT.U32.AND UP0, UPT, UR68, 0xffff, UPT ;  /* 0x0000ffff4400788c */ /* 0x000fe4000bf04070 */
[----:B------:R-:W-:Y:S01]  /*0fd0*/  USHF.L.U32 UR37, UR47, 0xa, URZ ;  /* 0x0000000a2f257899 */ /* 0x000fe200080006ff */
[----:B-1----:R-:W-:Y:S01]  /*0fe0*/  I2FP.F32.U32 R3, UR20 ;  /* 0x0000001400037c45 */ /* 0x002fe20008201000 */
[----:B------:R-:W-:Y:S01]  /*0ff0*/  UMOV UR28, 0x5 ;  /* 0x00000005001c7882 */ /* 0x000fe20000000000 */
[----:B------:R-:W1:Y:S03]  /*1000*/  LDCU UR45, c[0x0][0xb24] ;  /* 0x00016480ff2d77ac */ /* 0x000e660008000800 */
[----:B--2---:R-:W-:Y:S01]  /*1010*/  FMUL R3, R3, UR5 ;  /* 0x0000000503037c20 */ /* 0x004fe20008400000 */
[----:B------:R-:W2:Y:S01]  /*1020*/  LDCU UR27, c[0x0][0xb30] ;  /* 0x00016600ff1b77ac */ /* 0x000ea20008000800 */
[----:B----4-:R-:W-:Y:S01]  /*1030*/  I2FP.F32.U32 R2, UR7 ;  /* 0x0000000700027c45 */ /* 0x010fe20008201000 */
[----:B------:R-:W-:-:S03]  /*1040*/  USHF.L.U32 UR55, UR20, 0x6, URZ ;  /* 0x0000000614377899 */ /* 0x000fc600080006ff */
[----:B------:R-:W4:Y:S01]  /*1050*/  F2I.U32.TRUNC.NTZ R3, R3 ;  /* 0x0000000300037305 */ /* 0x000f22000020f000 */
[----:B------:R-:W-:Y:S01]  /*1060*/  USEL UR31, UR68, 0xffff, !UP0 ;  /* 0x0000ffff441f7887 */ /* 0x000fe2000c000000 */
[----:B---3--:R-:W-:Y:S01]  /*1070*/  FMUL R2, R2, UR4 ;  /* 0x0000000402027c20 */ /* 0x008fe20008400000 */
[----:B------:R-:W-:Y:S01]  /*1080*/  UISETP.GE.AND UP2, UPT, UR25, 0x1, UPT ;  /* 0x000000011900788c */ /* 0x000fe2000bf46270 */
[----:B------:R-:W-:-:S04]  /*1090*/  UMOV UR24, UR7 ;  /* 0x0000000700187c82 */ /* 0x000fc80008000000 */
[----:B------:R-:W3:Y:S01]  /*10a0*/  F2I.U32.TRUNC.NTZ R2, R2 ;  /* 0x0000000200027305 */ /* 0x000ee2000020f000 */
[----:B----4-:R-:W-:Y:S02]  /*10b0*/  R2UR UR4, R3 ;  /* 0x00000000030472ca */ /* 0x010fe400000e0000 */
[----:B------:R-:W-:Y:S02]  /*10c0*/  PRMT R3, RZ, 0x7610, R3 ;  /* 0x00007610ff037816 */ /* 0x000fe40000000003 */
[----:B---3--:R-:W-:Y:S02]  /*10d0*/  R2UR UR6, R2 ;  /* 0x00000000020672ca */ /* 0x008fe400000e0000 */
[----:B------:R-:W-:-:S07]  /*10e0*/  PRMT R2, RZ, 0x7610, R2 ;  /* 0x00007610ff027816 */ /* 0x000fce0000000002 */
[----:B------:R-:W-:-:S04]  /*10f0*/  UIADD3 UR5, UPT, UPT, -UR4, URZ, URZ ;  /* 0x000000ff04057290 */ /* 0x000fc8000fffe1ff */
[----:B------:R-:W-:Y:S02]  /*1100*/  UIMAD UR5, UR8, UR5, UR20 ;  /* 0x00000005080572a4 */ /* 0x000fe4000f8e0214 */
[----:B------:R-:W-:-:S04]  /*1110*/  UIADD3 UR4, UPT, UPT, -UR6, URZ, URZ ;  /* 0x000000ff06047290 */ /* 0x000fc8000fffe1ff */
[----:B------:R-:W-:Y:S01]  /*1120*/  IMAD.U32 R50, RZ, RZ, UR5 ;  /* 0x00000005ff327e24 */ /* 0x000fe2000f8e00ff */
[----:B------:R-:W-:Y:S01]  /*1130*/  UIMAD UR63, UR63, UR4, UR7 ;  /* 0x000000043f3f72a4 */ /* 0x000fe2000f8e0207 */
[----:B-12---:R-:W-:Y:S11]  /*1140*/  BRA.U UP4, `(.L_x_17) ;  /* 0x0000000104407547 */ /* 0x006ff6000b800000 */
[----:B------:R-:W-:-:S13]  /*1150*/  R2UR UR4, R50 ;  /* 0x00000000320472ca */ /* 0x000fda00000e0000 */
[----:B------:R-:W-:Y:S02]  /*1160*/  UISETP.GT.U32.AND UP0, UPT, UR4, 0x1, UPT ;  /* 0x000000010400788c */ /* 0x000fe4000bf04070 */
[----:B------:R-:W-:Y:S02]  /*1170*/  ULOP3.LUT UR4, UR4, 0xfffffffe, URZ, 0xc0, !UPT ;  /* 0xfffffffe04047892 */ /* 0x000fe4000f8ec0ff */
[----:B------:R-:W-:Y:S02]  /*1180*/  UISETP.NE.AND UP1, UPT, UR63, URZ, UP0 ;  /* 0x000000ff3f00728c */ /* 0x000fe40008725270 */
[----:B------:R-:W-:Y:S02]  /*1190*/  UISETP.NE.AND UP0, UPT, UR63, 0x1, UP0 ;  /* 0x000000013f00788c */ /* 0x000fe40008705270 */
[----:B------:R-:W-:Y:S02]  /*11a0*/  USEL UR7, URZ, 0x1, UP1 ;  /* 0x00000001ff077887 */ /* 0x000fe40008800000 */
[----:B------:R-:W-:-:S02]  /*11b0*/  USEL UR6, URZ, 0x4, UP0 ;  /* 0x00000004ff067887 */ /* 0x000fc40008000000 */
[----:B------:R-:W-:Y:S02]  /*11c0*/  USEL UR5, URZ, 0x2, UP1 ;  /* 0x00000002ff057887 */ /* 0x000fe40008800000 */
[----:B------:R-:W-:Y:S02]  /*11d0*/  ULEA UR4, UR63, UR4, 0x1 ;  /* 0x000000043f047291 */ /* 0x000fe4000f8e08ff */
[----:B------:R-:W-:Y:S02]  /*11e0*/  USEL UR8, URZ, 0x8, UP0 ;  /* 0x00000008ff087887 */ /* 0x000fe40008000000 */
[----:B------:R-:W-:-:S03]  /*11f0*/  UIADD3 UR5, UPT, UPT, UR5, UR6, UR7 ;  /* 0x0000000605057290 */ /* 0x000fc6000fffe007 */
[----:B------:R-:W-:Y:S01]  /*1200*/  UMOV UR6, 0x3 ;  /* 0x0000000300067882 */ /* 0x000fe20000000000 */
[----:B------:R-:W-:Y:S02]  /*1210*/  UIADD3 UR5, UPT, UPT, UR5, UR8, URZ ;  /* 0x0000000805057290 */ /* 0x000fe4000fffe0ff */
[----:B------:R-:W-:-:S04]  /*1220*/  USHF.L.U32 UR4, UR6, UR4, URZ ;  /* 0x0000000406047299 */ /* 0x000fc800080006ff */
[----:B------:R-:W-:Y:S02]  /*1230*/  MOV R3, UR5 ;  /* 0x0000000500037c02 */ /* 0x000fe40008000f00 */
[----:B------:R-:W-:Y:S02]  /*1240*/  IMAD.U32 R2, RZ, RZ, UR4 ;  /* 0x00000004ff027e24 */ /* 0x000fe4000f8e00ff */
.L_x_17:
[----:B------:R-:W-:Y:S05]  /*1250*/  BRA.U !UP2, `(.L_x_18) ;  /* 0x000000010ad47547 */ /* 0x000fea000b800000 */
[----:B------:R-:W1:Y:S01]  /*1260*/  LDCU.128 UR12, c[0x0][0xb10] ;  /* 0x00016200ff0c77ac */ /* 0x000e620008000c00 */
[----:B------:R-:W2:Y:S01]  /*1270*/  LDCU UR6, c[0x0][0x370] ;  /* 0x00006e00ff0677ac */ /* 0x000ea20008000800 */
[----:B------:R-:W3:Y:S01]  /*1280*/  LDCU UR5, c[0x0][0x374] ;  /* 0x00006e80ff0577ac */ /* 0x000ee20008000800 */
[----:B------:R-:W4:Y:S01]  /*1290*/  LDCU UR26, c[0x0][0xb0c] ;  /* 0x00016180ff1a77ac */ /* 0x000f220008000800 */
[----:B------:R-:W4:Y:S01]  /*12a0*/  LDCU UR4, c[0x0][0xb20] ;  /* 0x00016400ff0477ac */ /* 0x000f220008000800 */
[----:B------:R-:W4:Y:S01]  /*12b0*/  LDCU.64 UR8, c[0x0][0xb28] ;  /* 0x00016500ff0877ac */ /* 0x000f220008000a00 */
[----:B-1----:R-:W-:Y:S02]  /*12c0*/  UISETP.NE.AND UP0, UPT, UR14, 0x1, UPT ;  /* 0x000000010e00788c */ /* 0x002fe4000bf05270 */
[----:B---3--:R-:W-:Y:S02]  /*12d0*/  UIMAD.WIDE.U32 UR10, UR5, UR15, URZ ;  /* 0x0000000f050a72a5 */ /* 0x008fe4000f8e00ff */
[----:B--2---:R-:W-:-:S02]  /*12e0*/  UIMAD.WIDE.U32 UR18, UR6, UR12, URZ ;  /* 0x0000000c061272a5 */ /* 0x004fc4000f8e00ff */
[----:B----4-:R-:W-:Y:S02]  /*12f0*/  UISETP.NE.AND UP1, UPT, UR26, 0x1, UPT ;  /* 0x000000011a00788c */ /* 0x010fe4000bf25270 */
[----:B------:R-:W-:Y:S01]  /*1300*/  UISETP.NE.AND UP2, UPT, UR25, 0x1, UPT ;  /* 0x000000011900788c */ /* 0x000fe2000bf45270 */
[----:B------:R-:W-:Y:S02]  /*1310*/  UMOV UR10, UR11 ;  /* 0x0000000b000a7c82 */ /* 0x000fe40008000000 */
[----:B------:R-:W-:Y:S01]  /*1320*/  UMOV UR18, UR19 ;  /* 0x0000001300127c82 */ /* 0x000fe20008000000 */
[----:B------:R-:W-:Y:S02]  /*1330*/  @UP0 USHF.R.U32.HI UR5, URZ, UR4, UR10 ;  /* 0x00000004ff050299 */ /* 0x000fe4000801160a */
[----:B------:R-:W-:Y:S02]  /*1340*/  UIMAD.WIDE.U32 UR22, UR24, UR15, URZ ;  /* 0x0000000f181672a5 */ /* 0x000fe4000f8e00ff */
[----:B------:R-:W-:-:S02]  /*1350*/  UIMAD.WIDE.U32 UR10, UR5, UR8, URZ ;  /* 0x00000008050a72a5 */ /* 0x000fc4000f8e00ff */
[----:B------:R-:W-:Y:S02]  /*1360*/  @UP1 USHF.R.U32.HI UR6, URZ, UR13, UR18 ;  /* 0x0000000dff061299 */ /* 0x000fe40008011612 */
[----:B------:R-:W-:Y:S02]  /*1370*/  UIMAD.WIDE.U32 UR16, UR20, UR12, URZ ;  /* 0x0000000c141072a5 */ /* 0x000fe4000f8e00ff */
[----:B------:R-:W-:Y:S01]  /*1380*/  UIMAD.WIDE.U32 UR18, UR6, UR8, URZ ;  /* 0x00000008061272a5 */ /* 0x000fe2000f8e00ff */
[----:B------:R-:W-:Y:S01]  /*1390*/  UMOV UR22, UR23 ;  /* 0x0000001700167c82 */ /* 0x000fe20008000000 */
[----:B------:R-:W-:Y:S01]  /*13a0*/  UMOV UR10, UR11 ;  /* 0x0000000b000a7c82 */ /* 0x000fe20008000000 */
[----:B------:R-:W-:Y:S02]  /*13b0*/  USHF.R.U32.HI UR22, URZ, UR4, UR22 ;  /* 0x00000004ff167299 */ /* 0x000fe40008011616 */
[----:B------:R-:W-:Y:S02]  /*13c0*/  @UP2 USHF.R.U32.HI UR5, URZ, UR9, UR10 ;  /* 0x00000009ff052299 */ /* 0x000fe4000801160a */
[----:B------:R-:W-:Y:S01]  /*13d0*/  UMOV UR7, UR19 ;  /* 0x0000001300077c82 */ /* 0x000fe20008000000 */
[----:B------:R-:W-:Y:S01]  /*13e0*/  UMOV UR16, UR17 ;  /* 0x0000001100107c82 */ /* 0x000fe20008000000 */
[----:B------:R-:W-:-:S02]  /*13f0*/  @UP2 USHF.R.U32.HI UR6, URZ, UR9, UR7 ;  /* 0x00000009ff062299 */ /* 0x000fc40008011607 */
[----:B------:R-:W-:Y:S02]  /*1400*/  USHF.R.U32.HI UR13, URZ, UR13, UR16 ;  /* 0x0000000dff0d7299 */ /* 0x000fe40008011610 */
[----:B------:R-:W-:Y:S02]  /*1410*/  USEL UR4, UR24, UR22, !UP0 ;  /* 0x0000001618047287 */ /* 0x000fe4000c000000 */
[----:B------:R-:W-:Y:S02]  /*1420*/  UIMAD UR7, UR5, UR25, URZ ;  /* 0x00000019050772a4 */ /* 0x000fe4000f8e02ff */
[----:B------:R-:W-:Y:S02]  /*1430*/  USEL UR5, UR20, UR13, !UP1 ;  /* 0x0000000d14057287 */ /* 0x000fe4000c800000 */
[----:B------:R-:W-:Y:S02]  /*1440*/  UIMAD UR12, UR6, UR25, URZ ;  /* 0x00000019060c72a4 */ /* 0x000fe4000f8e02ff */
[----:B------:R-:W-:-:S02]  /*1450*/  UISETP.GE.AND UP0, UPT, UR4, UR7, UPT ;  /* 0x000000070400728c */ /* 0x000fc4000bf06270 */
[----:B------:R-:W-:Y:S02]  /*1460*/  UIMAD.WIDE.U32 UR10, UR4, UR8, URZ ;  /* 0x00000008040a72a5 */ /* 0x000fe4000f8e00ff */
[----:B------:R-:W-:Y:S02]  /*1470*/  UISETP.GE.OR UP0, UPT, UR5, UR12, UP0 ;  /* 0x0000000c0500728c */ /* 0x000fe40008706670 */
[----:B------:R-:W-:Y:S02]  /*1480*/  UIMAD.WIDE.U32 UR12, UR5, UR8, URZ ;  /* 0x00000008050c72a5 */ /* 0x000fe4000f8e00ff */
[----:B------:R-:W-:Y:S01]  /*1490*/  UIADD3 UR10, UPT, UPT, -UR4, URZ, URZ ;  /* 0x000000ff040a7290 */ /* 0x000fe2000fffe1ff */
[----:B------:R-:W-:Y:S01]  /*14a0*/  UMOV UR8, UR11 ;  /* 0x0000000b00087c82 */ /* 0x000fe20008000000 */
[----:B------:R-:W-:Y:S02]  /*14b0*/  UIADD3 UR11, UPT, UPT, -UR5, URZ, URZ ;  /* 0x000000ff050b7290 */ /* 0x000fe4000fffe1ff */
[----:B------:R-:W-:-:S03]  /*14c0*/  USHF.R.U32.HI UR8, URZ, UR9, UR8 ;  /* 0x00000009ff087299 */ /* 0x000fc60008011608 */
[----:B------:R-:W-:Y:S01]  /*14d0*/  @!UP0 UMOV UR7, UR13 ;  /* 0x0000000d00078c82 */ /* 0x000fe20008000000 */
[----:B------:R-:W-:Y:S02]  /*14e0*/  UIMAD UR24, UR14, UR10, UR24 ;  /* 0x0000000a0e1872a4 */ /* 0x000fe4000f8e0218 */
[----:B------:R-:W-:Y:S02]  /*14f0*/  USEL UR8, UR4, UR8, !UP2 ;  /* 0x0000000804087287 */ /* 0x000fe4000d000000 */
[----:B------:R-:W-:Y:S02]  /*1500*/  @!UP0 USHF.R.U32.HI UR7, URZ, UR9, UR7 ;  /* 0x00000009ff078299 */ /* 0x000fe40008011607 */
[----:B------:R-:W-:Y:S02]  /*1510*/  UIADD3 UR9, UPT, UPT, -UR8, URZ, URZ ;  /* 0x000000ff08097290 */ /* 0x000fe4000fffe1ff */
[----:B------:R-:W-:Y:S02]  /*1520*/  @!UP0 USEL UR7, UR5, UR7, !UP2 ;  /* 0x0000000705078287 */ /* 0x000fe4000d000000 */
[----:B------:R-:W-:-:S02]  /*1530*/  UIMAD UR9, UR25, UR9, UR4 ;  /* 0x00000009190972a4 */ /* 0x000fc4000f8e0204 */
[----:B------:R-:W-:Y:S02]  /*1540*/  @!UP0 UIADD3 UR8, UPT, UPT, UR8, -UR7, URZ ;  /* 0x8000000708088290 */ /* 0x000fe4000fffe0ff */
[----:B------:R-:W-:Y:S02]  /*1550*/  @!UP0 UIMAD UR6, UR9, UR6, UR7 ;  /* 0x00000006090682a4 */ /* 0x000fe4000f8e0207 */
[----:B------:R-:W-:Y:S02]  /*1560*/  @!UP0 UIMAD UR4, UR8, UR25, UR5 ;  /* 0x00000019080482a4 */ /* 0x000fe4000f8e0205 */
[----:B------:R-:W-:Y:S02]  /*1570*/  UIMAD UR20, UR26, UR11, UR20 ;  /* 0x0000000b1a1472a4 */ /* 0x000fe4000f8e0214 */
[----:B------:R-:W-:Y:S01]  /*1580*/  UIMAD UR24, UR4, UR14, UR24 ;  /* 0x0000000e041872a4 */ /* 0x000fe2000f8e0218 */
[----:B------:R-:W-:Y:S02]  /*1590*/  @!UP0 UMOV UR5, UR6 ;  /* 0x0000000600058c82 */ /* 0x000fe40008000000 */
[----:B------:R-:W-:-:S12]  /*15a0*/  UIMAD UR20, UR5, UR26, UR20 ;  /* 0x0000001a051472a4 */ /* 0x000fd8000f8e0214 */
.L_x_18:
[----:B------:R-:W-:Y:S02]  /*15b0*/  UISETP.NE.AND UP1, UPT, UR27, 0x1, UPT ;  /* 0x000000011b00788c */ /* 0x000fe4000bf25270 */
[----:B------:R-:W-:Y:S02]  /*15c0*/  ULOP3.LUT UR31, UR31, 0xffff, URZ, 0xc0, !UPT ;  /* 0x0000ffff1f1f7892 */ /* 0x000fe4000f8ec0ff */
[----:B------:R-:W-:Y:S02]  /*15d0*/  UISETP.NE.AND UP0, UPT, UR21, 0x2, UPT ;  /* 0x000000021500788c */ /* 0x000fe4000bf05270 */
[----:B------:R-:W-:Y:S02]  /*15e0*/  ULOP3.LUT UR37, UR37, 0x800, URZ, 0xc0, !UPT ;  /* 0x0000080025257892 */ /* 0x000fe4000f8ec0ff */
[----:B------:R-:W-:Y:S02]  /*15f0*/  ULOP3.LUT UR55, UR55, 0x40, URZ, 0xc0, !UPT ;  /* 0x0000004037377892 */ /* 0x000fe4000f8ec0ff */
[----:B------:R-:W-:Y:S01]  /*1600*/  USHF.L.U32 UR31, UR28, UR31, URZ ;  /* 0x0000001f1c1f7299 */ /* 0x000fe200080006ff */
[----:B------:R-:W-:Y:S11]  /*1610*/  BRA.U UP1, `(.L_x_19) ;  /* 0x0000000101447547 */ /* 0x000ff6000b800000 */
[----:B------:R-:W1:Y:S01]  /*1620*/  LDCU.128 UR8, c[0x0][0xb10] ;  /* 0x00016200ff0877ac */ /* 0x000e620008000c00 */
[----:B------:R-:W2:Y:S01]  /*1630*/  LDCU UR12, c[0x0][0xb0c] ;  /* 0x00016180ff0c77ac */ /* 0x000ea20008000800 */
[----:B------:R-:W3:Y:S01]  /*1640*/  LDCU UR13, c[0x0][0xb20] ;  /* 0x00016400ff0d77ac */ /* 0x000ee20008000800 */
[----:B-1----:R-:W-:Y:S02]  /*1650*/  UIMAD.WIDE.U32 UR6, UR20, UR8, URZ ;  /* 0x00000008140672a5 */ /* 0x002fe4000f8e00ff */
[----:B------:R-:W-:Y:S02]  /*1660*/  UIMAD.WIDE.U32 UR4, UR24, UR11, URZ ;  /* 0x0000000b180472a5 */ /* 0x000fe4000f8e00ff */
[----:B--2---:R-:W-:Y:S02]  /*1670*/  UISETP.NE.AND UP2, UPT, UR12, 0x1, UPT ;  /* 0x000000010c00788c */ /* 0x004fe4000bf45270 */
[----:B------:R-:W-:Y:S01]  /*1680*/  UISETP.NE.AND UP1, UPT, UR10, 0x1, UPT ;  /* 0x000000010a00788c */ /* 0x000fe2000bf25270 */
[----:B------:R-:W-:-:S02]  /*1690*/  UMOV UR6, UR7 ;  /* 0x0000000700067c82 */ /* 0x000fc40008000000 */
[----:B------:R-:W-:Y:S01]  /*16a0*/  UMOV UR4, UR5 ;  /* 0x0000000500047c82 */ /* 0x000fe20008000000 */
[----:B------:R-:W-:Y:S02]  /*16b0*/  USHF.R.U32.HI UR6, URZ, UR9, UR6 ;  /* 0x00000009ff067299 */ /* 0x000fe40008011606 */
[----:B---3--:R-:W-:Y:S02]  /*16c0*/  USHF.R.U32.HI UR4, URZ, UR13, UR4 ;  /* 0x0000000dff047299 */ /* 0x008fe40008011604 */
[----:B------:R-:W-:Y:S02]  /*16d0*/  USEL UR5, UR20, UR6, !UP2 ;  /* 0x0000000614057287 */ /* 0x000fe4000d000000 */
[----:B------:R-:W-:-:S04]  /*16e0*/  USEL UR4, UR24, UR4, !UP1 ;  /* 0x0000000418047287 */ /* 0x000fc8000c800000 */
[----:B------:R-:W-:Y:S02]  /*16f0*/  UIADD3 UR6, UPT, UPT, UR5, -UR4, URZ ;  /* 0x8000000405067290 */ /* 0x000fe4000fffe0ff */
[----:B------:R-:W-:Y:S02]  /*1700*/  UIADD3 UR4, UPT, UPT, -UR5, UR4, URZ ;  /* 0x0000000405047290 */ /* 0x000fe4000fffe1ff */
[----:B------:R-:W-:Y:S02]  /*1710*/  UIMAD UR24, UR6, UR10, UR24 ;  /* 0x0000000a061872a4 */ /* 0x000fe4000f8e0218 */
[----:B------:R-:W-:-:S12]  /*1720*/  UIMAD UR20, UR4, UR12, UR20 ;  /* 0x0000000c041472a4 */ /* 0x000fd8000f8e0214 */
.L_x_19:
[----:B------:R-:W-:Y:S05]  /*1730*/  BRA.U !UP5, `(.L_x_20) ;  /* 0x000000010d0c7547 */ /* 0x000fea000b800000 */
[----:B------:R-:W-:Y:S01]  /*1740*/  UCGABAR_WAIT ;  /* 0x0000000000007dc7 */ /* 0x000fe20008000000 */
[----:B------:R-:W-:Y:S01]  /*1750*/  CCTL.IVALL ;  /* 0x00000000ff00798f */ /* 0x000fe20002000000 */
[----:B------:R-:W-:Y:S05]  /*1760*/  BRA `(.L_x_21) ;  /* 0x0000000000047947 */ /* 0x000fea0003800000 */
.L_x_20:
[----:B------:R-:W-:Y:S06]  /*1770*/  BAR.SYNC.DEFER_BLOCKING 0x0 ;  /* 0x0000000000007b1d */ /* 0x000fec0000010000 */
.L_x_21:
[----:B------:R-:W-:Y:S05]  /*1780*/  BRA.U UP0, `(.L_x_22) ;  /* 0x0000001500487547 */ /* 0x000fea000b800000 */
[----:B------:R-:W1:Y:S01]  /*1790*/  LDCU UR6, c[0x0][0x38c] ;  /* 0x00007180ff0677ac */ /* 0x000e620008000800 */
[----:B------:R-:W-:Y:S01]  /*17a0*/  PLOP3.LUT P2, PT, PT, PT, UP3, 0x80, 0x8 ;  /* 0x000000000008781c */ /* 0x000fe20003f4f038 */
[----:B------:R-:W-:Y:S01]  /*17b0*/  IMAD.MOV.U32 R12, RZ, RZ, 0x1 ;  /* 0x00000001ff0c7424 */ /* 0x000fe200078e00ff */
[----:B------:R-:W-:Y:S02]  /*17c0*/  ISETP.NE.AND P3, PT, R0, RZ, P4 ;  /* 0x000000ff0000720c */ /* 0x000fe40002765270 */
[----:B------:R-:W-:Y:S02]  /*17d0*/  CS2R R10, SRZ ;  /* 0x00000000000a7805 */ /* 0x000fe4000001ff00 */
[----:B------:R-:W-:Y:S01]  /*17e0*/  PLOP3.LUT P2, PT, P2, PT, PT, 0x8, 0x80 ;  /* 0x000000000080781c */ /* 0x000fe2000174e170 */
[----:B------:R-:W-:Y:S01]  /*17f0*/  IMAD.MOV.U32 R9, RZ, RZ, RZ ;  /* 0x000000ffff097224 */ /* 0x000fe200078e00ff */
[----:B------:R-:W2:Y:S01]  /*1800*/  LDCU UR49, c[0x0][0x370] ;  /* 0x00006e00ff3177ac */ /* 0x000ea20008000800 */
[----:B------:R-:W-:Y:S01]  /*1810*/  IMAD.MOV.U32 R8, RZ, RZ, 0x1 ;  /* 0x00000001ff087424 */ /* 0x000fe200078e00ff */
[----:B------:R-:W3:Y:S01]  /*1820*/  LDCU.64 UR42, c[0x0][0x348] ;  /* 0x00006900ff2a77ac */ /* 0x000ee20008000a00 */
[----:B------:R-:W-:Y:S01]  /*1830*/  ULEA.HI UR53, UR37, UR55, URZ, 0x1a ;  /* 0x0000003725357291 */ /* 0x000fe2000f8fd0ff */
[----:B------:R-:W4:Y:S01]  /*1840*/  LDCU UR48, c[0x0][0x374] ;  /* 0x00006e80ff3077ac */ /* 0x000f220008000800 */
[----:B-1----:R-:W-:-:S02]  /*1850*/  UIADD3 UR5, UPT, UPT, UR6, 0x7f, URZ ;  /* 0x0000007f06057890 */ /* 0x002fc4000fffe0ff */
[----:B------:R-:W-:Y:S02]  /*1860*/  UIADD3 UR56, UPT, UPT, UR6, 0xfe, URZ ;  /* 0x000000fe06387890 */ /* 0x000fe4000fffe0ff */
[----:B------:R-:W-:Y:S01]  /*1870*/  USHF.R.S32.HI UR4, URZ, 0x1f, UR5 ;  /* 0x0000001fff047899 */ /* 0x000fe20008011405 */
[----:B------:R-:W-:-:S03]  /*1880*/  UMOV UR29, URZ ;  /* 0x000000ff001d7c82 */ /* 0x000fc60008000000 */
[----:B------:R-:W-:Y:S02]  /*1890*/  ULEA.HI UR4, UR4, UR5, URZ, 0x7 ;  /* 0x0000000504047291 */ /* 0x000fe4000f8f38ff */
[----:B------:R-:W-:Y:S02]  /*18a0*/  UIADD3 UR5, UPT, UPT, UR6, -0x1, URZ ;  /* 0xffffffff06057890 */ /* 0x000fe4000fffe0ff */
[----:B------:R-:W-:Y:S02]  /*18b0*/  USHF.R.S32.HI UR51, URZ, 0x7, UR4 ;  /* 0x00000007ff337899 */ /* 0x000fe40008011404 */
[----:B------:R-:W-:Y:S02]  /*18c0*/  UISETP.GE.U32.AND UP1, UPT, UR5, -0xff, UPT ;  /* 0xffffff010500788c */ /* 0x000fe4000bf26070 */
[----:B------:R-:W-:-:S04]  /*18d0*/  UISETP.LT.U32.AND UP0, UPT, UR51, 0x3, UPT ;  /* 0x000000033300788c */ /* 0x000fc8000bf01070 */
[----:B------:R-:W-:Y:S02]  /*18e0*/  USEL UR50, UR51, 0x3, UP0 ;  /* 0x0000000333327887 */ /* 0x000fe40008000000 */
[----:B------:R-:W-:Y:S02]  /*18f0*/  UISETP.NE.AND UP0, UPT, UR21, URZ, UPT ;  /* 0x000000ff1500728c */ /* 0x000fe4000bf05270 */
[----:B------:R-:W-:Y:S02]  /*1900*/  UIADD3 UR4, UPT, UPT, UR50, -0x1, URZ ;  /* 0xffffffff32047890 */ /* 0x000fe4000fffe0ff */
[----:B------:R-:W-:Y:S02]  /*1910*/  @UP1 UIADD3 UR4, UPT, UPT, UR50, URZ, URZ ;  /* 0x000000ff32041290 */ /* 0x000fe4000fffe0ff */
[----:B------:R-:W-:Y:S02]  /*1920*/  USEL UR38, UR46, 0x2, UP0 ;  /* 0x000000022e267887 */ /* 0x000fe40008000000 */
[----:B------:R-:W-:-:S02]  /*1930*/  UIADD3 UR54, UPT, UPT, UR51, -UR50, URZ ;  /* 0x8000003233367290 */ /* 0x000fc4000fffe0ff */
[----:B------:R-:W-:Y:S02]  /*1940*/  UIADD3 UR39, UPT, UPT, UR4, 0x1, URZ ;  /* 0x0000000104277890 */ /* 0x000fe4000fffe0ff */
[----:B--234-:R-:W-:-:S12]  /*1950*/  UIADD3 UR52, UPT, UPT, -UR4, URZ, URZ ;  /* 0x000000ff04347290 */ /* 0x01cfd8000fffe1ff */
.L_x_46:
[----:B------:R-:W-:Y:S01]  /*1960*/  UISETP.NE.AND UP0, UPT, UR47, URZ, UPT ;  /* 0x000000ff2f00728c */ /* 0x000fe2000bf05270 */
[----:B------:R-:W1:Y:S08]  /*1970*/  S2UR UR47, SR_CgaCtaId ;  /* 0x00000000002f79c3 */ /* 0x000e700000008800 */
[----:B---3--:R-:W-:Y:S05]  /*1980*/  BRA.U UP0, `(.L_x_23) ;  /* 0x0000000100347547 */ /* 0x008fea000b800000 */
[----:B------:R-:W2:Y:S01]  /*1990*/  S2R R0, SR_CgaCtaId ;  /* 0x0000000000007919 */ /* 0x000ea20000008800 */
[----:B------:R-:W-:-:S04]  /*19a0*/  MOV R2, 0x400 ;  /* 0x0000040000027802 */ /* 0x000fc80000000f00 */
[----:B--2---:R-:W-:Y:S02]  /*19b0*/  LEA R0, R0, R2, 0x18 ;  /* 0x0000000200007211 */ /* 0x004fe400078ec0ff */
[----:B------:R-:W-:-:S03]  /*19c0*/  SHF.L.U32 R2, R8, 0x1f, RZ ;  /* 0x0000001f08027819 */ /* 0x000fc600000006ff */
[----:B------:R-:W-:-:S04]  /*19d0*/  IMAD R0, R9, 0x8, R0 ;  /* 0x0000000809007824 */ /* 0x000fc800078e0200 */
[----:B------:R-:W2:Y:S02]  /*19e0*/  SYNCS.PHASECHK.TRANS64.TRYWAIT P0, [R0+URZ+0xf0], R2 ;  /* 0x0000f002000075a7 */ /* 0x000ea400080011ff */
[----:B--2---:R-:W-:Y:S05]  /*19f0*/  @!P0 BRA `(.L_x_24) ;  /* 0x0000007400cc8947 */ /* 0x004fea0003800000 */
.L_x_152:
[----:B------:R-:W-:Y:S01]  /*1a00*/  VIADD R9, R9, 0x1 ;  /* 0x0000000109097836 */ /* 0x000fe20000000000 */
[----:B------:R2:W-:Y:S04]  /*1a10*/  SYNCS.ARRIVE.TRANS64.A1T0 RZ, [R0+URZ+0xe0], RZ ;  /* 0x0000e0ff00ff79a7 */ /* 0x0005e800081000ff */
[----:B------:R-:W-:-:S04]  /*1a20*/  ISETP.NE.AND P0, PT, R9, 0x2, PT ;  /* 0x000000020900780c */ /* 0x000fc80003f05270 */
[----:B------:R-:W-:Y:S02]  /*1a30*/  SEL R9, R9, RZ, P0 ;  /* 0x000000ff09097207 */ /* 0x000fe40000000000 */
[----:B--2---:R-:W-:-:S04]  /*1a40*/  SEL R0, RZ, 0x1, P0 ;  /* 0x00000001ff007807 */ /* 0x004fc80000000000 */
[----:B------:R-:W-:-:S07]  /*1a50*/  LOP3.LUT R8, R8, R0, RZ, 0x3c, !PT ;  /* 0x0000000008087212 */ /* 0x000fce00078e3cff */
.L_x_23:
[----:B------:R-:W-:Y:S01]  /*1a60*/  UMOV UR21, 0x400 ;  /* 0x0000040000157882 */ /* 0x000fe20000000000 */
[----:B------:R-:W-:Y:S01]  /*1a70*/  SHF.L.U32 R0, R12, 0x1f, RZ ;  /* 0x0000001f0c007819 */ /* 0x000fe200000006ff */
[----:B-1----:R-:W-:Y:S02]  /*1a80*/  ULEA UR21, UR47, UR21, 0x18 ;  /* 0x000000152f157291 */ /* 0x002fe4000f8ec0ff */
[----:B------:R-:W-:Y:S02]  /*1a90*/  UISETP.GE.U32.AND UP0, UPT, UR56, 0xff, UPT ;  /* 0x000000ff3800788c */ /* 0x000fe4000bf06070 */
[----:B------:R-:W-:Y:S02]  /*1aa0*/  ULEA UR4, UR29, UR21, 0x3 ;  /* 0x000000151d047291 */ /* 0x000fe4000f8e18ff */
[----:B------:R-:W-:Y:S01]  /*1ab0*/  ULEA UR19, UR24, UR55, 0x7 ;  /* 0x0000003718137291 */ /* 0x000fe2000f8e38ff */
[----:B------:R-:W-:-:S06]  /*1ac0*/  UMOV UR13, URZ ;  /* 0x000000ff000d7c82 */ /* 0x000fcc0008000000 */
[----:B------:R1:W2:Y:S01]  /*1ad0*/  SYNCS.PHASECHK.TRANS64.TRYWAIT P1, [UR4+0x18], R0 ;  /* 0x00001800ff0075a7 */ /* 0x0002a20008021104 */
[----:B------:R-:W-:-:S04]  /*1ae0*/  ULEA.HI UR4, UR20, UR20, URZ, 0x1 ;  /* 0x0000001414047291 */ /* 0x000fc8000f8f08ff */
[----:B------:R-:W-:-:S04]  /*1af0*/  USHF.L.U32 UR4, UR4, 0x6, URZ ;  /* 0x0000000604047899 */ /* 0x000fc800080006ff */
[----:B------:R-:W-:-:S04]  /*1b00*/  ULOP3.LUT UR35, UR4, 0xffffff80, URZ, 0xc0, !UPT ;  /* 0xffffff8004237892 */ /* 0x000fc8000f8ec0ff */
[----:B------:R-:W-:Y:S01]  /*1b10*/  UIADD3 UR35, UPT, UPT, UR53, UR35, URZ ;  /* 0x0000002335237290 */ /* 0x000fe2000fffe0ff */
[----:B------:R-:W-:Y:S11]  /*1b20*/  BRA.U !UP0, `(.L_x_25) ;  /* 0x0000000508107547 */ /* 0x000ff6000b800000 */
[----:B------:R-:W-:Y:S01]  /*1b30*/  UMOV UR30, UR52 ;  /* 0x00000034001e7c82 */ /* 0x000fe20008000000 */
[----:B------:R-:W-:Y:S01]  /*1b40*/  UMOV UR6, UR29 ;  /* 0x0000001d00067c82 */ /* 0x000fe20008000000 */
[----:B------:R-:W-:-:S05]  /*1b50*/  UMOV UR26, 0x40 ;  /* 0x00000040001a7882 */ /* 0x000fca0000000000 */
.L_x_33:
[----:B------:R-:W-:Y:S01]  /*1b60*/  ULEA UR5, UR6, UR21, 0x3 ;  /* 0x0000001506057291 */ /* 0x000fe2000f8e18ff */
[----:B--2---:R-:W-:Y:S01]  /*1b70*/  @P4 MOV R2, 0x10000 ;  /* 0x0001000000024802 */ /* 0x004fe20000000f00 */
[----:B--23--:R-:W-:Y:S10]  /*1b80*/  @P1 BRA `(.L_x_26) ;  /* 0x00000000000c1947 */ /* 0x00cff40003800000 */
[----:B------:R-:W-:-:S04]  /*1b90*/  SHF.L.U32 R3, R12, 0x1f, RZ ;  /* 0x0000001f0c037819 */ /* 0x000fc800000006ff */
[----:B------:R-:W2:Y:S02]  /*1ba0*/  SYNCS.PHASECHK.TRANS64.TRYWAIT P0, [UR5+0x18], R3 ;  /* 0x00001803ff0075a7 */ /* 0x000ea40008001105 */
[----:B--2---:R-:W-:Y:S05]  /*1bb0*/  @!P0 BRA `(.L_x_27) ;  /* 0x0000007400708947 */ /* 0x004fea0003800000 */
.L_x_26:
[----:B------:R2:W-:Y:S01]  /*1bc0*/  @P4 SYNCS.ARRIVE.TRANS64 RZ, [UR5], R2 ;  /* 0x00000002ffff49a7 */ /* 0x0005e20008000005 */
[----:B------:R-:W-:Y:S02]  /*1bd0*/  ULOP3.LUT UR4, UR38, 0x2, URZ, 0xfc, !UPT ;  /* 0x0000000226047892 */ /* 0x000fe4000f8efcff */
[----:B------:R-:W-:Y:S02]  /*1be0*/  UIADD3 UR30, UPT, UPT, UR30, 0x1, URZ ;  /* 0x000000011e1e7890 */ /* 0x000fe4000fffe0ff */
[----:B------:R-:W-:Y:S02]  /*1bf0*/  UISETP.NE.AND UP0, UPT, UR4, 0x2, UPT ;  /* 0x000000020400788c */ /* 0x000fe4000bf05270 */
[----:B------:R-:W-:-:S07]  /*1c00*/  UISETP.NE.AND UP2, UPT, UR30, 0x1, UPT ;  /* 0x000000011e00788c */ /* 0x000fce000bf45270 */
[----:B------:R-:W-:Y:S05]  /*1c10*/  BRA.U UP0, `(.L_x_28) ;  /* 0x0000000100047547 */ /* 0x000fea000b800000 */
[----:B------:R-:W-:Y:S05]  /*1c20*/  BPT.TRAP 0x1 ;  /* 0x000000040000795c */ /* 0x000fea0000300000 */
.L_x_28:
[----:B------:R-:W-:Y:S04]  /*1c30*/  BSSY.RECONVERGENT B0, `(.L_x_29) ;  /* 0x0000003000007945 */ /* 0x000fe80003800200 */
[----:B------:R-:W-:Y:S05]  /*1c40*/  @!P3 BRA `(.L_x_30) ;  /* 0x000000000004b947 */ /* 0x000fea0003800000 */
[----:B------:R-:W-:Y:S05]  /*1c50*/  BPT.TRAP 0x1 ;  /* 0x000000040000795c */ /* 0x000fea0000300000 */
.L_x_30:
[----:B------:R-:W-:Y:S05]  /*1c60*/  BSYNC.RECONVERGENT B0 ;  /* 0x0000000000007941 */ /* 0x000fea0003800200 */
.L_x_29:
[----:B------:R-:W-:Y:S01]  /*1c70*/  UIADD3 UR4, UPT, UPT, UR6, 0x1, URZ ;  /* 0x0000000106047890 */ /* 0x000fe2000fffe0ff */
[----:B------:R-:W-:Y:S01]  /*1c80*/  BSSY.RECONVERGENT B0, `(.L_x_31) ;  /* 0x000002a000007945 */ /* 0x000fe20003800200 */
[----:B------:R-:W-:Y:S02]  /*1c90*/  ELECT P0, URZ, PT ;  /* 0x0000000000ff782f */ /* 0x000fe40003800000 */
[----:B------:R-:W-:-:S04]  /*1ca0*/  UISETP.NE.AND UP0, UPT, UR4, 0x3, UPT ;  /* 0x000000030400788c */ /* 0x000fc8000bf05270 */
[----:B------:R-:W-:Y:S02]  /*1cb0*/  USEL UR7, URZ, 0x1, UP0 ;  /* 0x00000001ff077887 */ /* 0x000fe40008000000 */
[----:B------:R-:W-:-:S04]  /*1cc0*/  USEL UR29, UR4, URZ, UP0 ;  /* 0x000000ff041d7287 */ /* 0x000fc80008000000 */
[----:B------:R-:W-:Y:S01]  /*1cd0*/  ULEA UR4, UR29, UR21, 0x3 ;  /* 0x000000151d047291 */ /* 0x000fe2000f8e18ff */
[----:B------:R-:W-:-:S04]  /*1ce0*/  LOP3.LUT R12, R12, UR7, RZ, 0x3c, !PT ;  /* 0x000000070c0c7c12 */ /* 0x000fc8000f8e3cff */
[----:B-1----:R-:W-:-:S04]  /*1cf0*/  SHF.L.U32 R0, R12, 0x1f, RZ ;  /* 0x0000001f0c007819 */ /* 0x002fc800000006ff */
[----:B------:R1:W3:Y:S01]  /*1d00*/  SYNCS.PHASECHK.TRANS64.TRYWAIT P1, [UR4+0x18], R0 ;  /* 0x00001800ff0075a7 */ /* 0x0002e20008021104 */
[----:B------:R-:W-:Y:S05]  /*1d10*/  @!P0 BRA `(.L_x_32) ;  /* 0x0000000000808947 */ /* 0x000fea0003800000 */
[----:B------:R-:W-:Y:S02]  /*1d20*/  USHF.L.U32 UR4, UR6, 0xe, URZ ;  /* 0x0000000e06047899 */ /* 0x000fe400080006ff */
[----:B------:R-:W-:Y:S02]  /*1d30*/  UIADD3 UR22, UP1, UPT, UR42, 0x80, URZ ;  /* 0x000000802a167890 */ /* 0x000fe4000ff3e0ff */
[----:B------:R-:W-:Y:S02]  /*1d40*/  ULEA UR24, UR37, UR4, 0x1 ;  /* 0x0000000425187291 */ /* 0x000fe4000f8e08ff */
[----:B------:R-:W-:Y:S02]  /*1d50*/  UIADD3 UR14, UP0, UPT, UR42, 0x180, URZ ;  /* 0x000001802a0e7890 */ /* 0x000fe4000ff1e0ff */
[----:B------:R-:W-:Y:S02]  /*1d60*/  UIADD3 UR24, UPT, UPT, UR21, UR24, URZ ;  /* 0x0000001815187290 */ /* 0x000fe4000fffe0ff */
[----:B------:R-:W-:-:S02]  /*1d70*/  UIADD3 UR4, UPT, UPT, UR21, UR4, URZ ;  /* 0x0000000415047290 */ /* 0x000fc4000fffe0ff */
[----:B------:R-:W-:Y:S02]  /*1d80*/  UIADD3 UR34, UPT, UPT, UR26, -0x40, URZ ;  /* 0xffffffc01a227890 */ /* 0x000fe4000fffe0ff */
[----:B------:R-:W-:Y:S02]  /*1d90*/  ULOP3.LUT UR33, UR5, 0xfefffff8, URZ, 0xc0, !UPT ;  /* 0xfefffff805217892 */ /* 0x000fe4000f8ec0ff */
[----:B------:R-:W-:Y:S02]  /*1da0*/  UIADD3.X UR23, UPT, UPT, URZ, UR43, URZ, UP1, !UPT ;  /* 0x0000002bff177290 */ /* 0x000fe40008ffe4ff */
[----:B------:R-:W-:Y:S02]  /*1db0*/  UIADD3 UR32, UPT, UPT, UR24, 0x4300, URZ ;  /* 0x0000430018207890 */ /* 0x000fe4000fffe0ff */
[----:B------:R-:W-:Y:S02]  /*1dc0*/  UPRMT UR7, URZ, 0x5410, UR31 ;  /* 0x00005410ff077896 */ /* 0x000fe4000800001f */
[----:B------:R-:W-:-:S02]  /*1dd0*/  UIADD3 UR24, UPT, UPT, UR24, 0x6300, URZ ;  /* 0x0000630018187890 */ /* 0x000fc4000fffe0ff */
[----:B------:R-:W-:Y:S02]  /*1de0*/  UIADD3.X UR15, UPT, UPT, URZ, UR43, URZ, UP0, !UPT ;  /* 0x0000002bff0f7290 */ /* 0x000fe400087fe4ff */
[----:B------:R-:W-:Y:S02]  /*1df0*/  UIADD3 UR16, UPT, UPT, UR4, 0x10300, URZ ;  /* 0x0001030004107890 */ /* 0x000fe4000fffe0ff */
[----:B------:R-:W-:Y:S01]  /*1e00*/  UIADD3 UR8, UPT, UPT, UR4, 0x12300, URZ ;  /* 0x0001230004087890 */ /* 0x000fe2000fffe0ff */
[----:B------:R-:W-:Y:S01]  /*1e10*/  UMOV UR40, 0x0 ;  /* 0x0000000000287882 */ /* 0x000fe20000000000 */
[----:B------:R-:W-:Y:S01]  /*1e20*/  UMOV UR41, 0x10000000 ;  /* 0x1000000000297882 */ /* 0x000fe20000000000 */
[----:B------:R-:W-:Y:S01]  /*1e30*/  UMOV UR27, UR35 ;  /* 0x00000023001b7c82 */ /* 0x000fe20008000000 */
[----:B------:R-:W-:Y:S01]  /*1e40*/  UMOV UR28, UR36 ;  /* 0x00000024001c7c82 */ /* 0x000fe20008000000 */
[----:B------:R-:W-:Y:S01]  /*1e50*/  UMOV UR25, UR33 ;  /* 0x0000002100197c82 */ /* 0x000fe20008000000 */
[----:B------:R-:W-:Y:S01]  /*1e60*/  UMOV UR20, UR36 ;  /* 0x0000002400147c82 */ /* 0x000fe20008000000 */
[----:B------:R-:W-:Y:S01]  /*1e70*/  UMOV UR17, UR33 ;  /* 0x0000002100117c82 */ /* 0x000fe20008000000 */
[----:B------:R-:W-:Y:S01]  /*1e80*/  UMOV UR18, UR34 ;  /* 0x0000002200127c82 */ /* 0x000fe20008000000 */
[----:B------:R4:W-:Y:S01]  /*1e90*/  UTMALDG.3D.MULTICAST.2CTA [UR32], [UR22], UR7, desc[UR40] ;  /* 0x00002820160073b4 */ /* 0x0009e20008211807 */
[----:B------:R-:W-:Y:S01]  /*1ea0*/  UMOV UR10, UR26 ;  /* 0x0000001a000a7c82 */ /* 0x000fe20008000000 */
[----:B------:R-:W-:Y:S01]  /*1eb0*/  UMOV UR11, UR19 ;  /* 0x00000013000b7c82 */ /* 0x000fe20008000000 */
[----:B------:R-:W-:Y:S01]  /*1ec0*/  UMOV UR12, UR36 ;  /* 0x00000024000c7c82 */ /* 0x000fe20008000000 */
[----:B------:R-:W-:Y:S01]  /*1ed0*/  UMOV UR9, UR33 ;  /* 0x0000002100097c82 */ /* 0x000fe20008000000 */
[----:B------:R4:W-:Y:S01]  /*1ee0*/  UTMALDG.3D.MULTICAST.2CTA [UR24], [UR22], UR7, desc[UR40] ;  /* 0x00002818160073b4 */ /* 0x0009e20008211807 */
[----:B------:R4:W-:Y:S01]  /*1ef0*/  UTMALDG.3D.2CTA [UR16], [UR14], desc[UR40] ;  /* 0x000028100e0075b4 */ /* 0x0009e20008211000 */
[----:B------:R4:W-:Y:S02]  /*1f00*/  UTMALDG.3D.2CTA [UR8], [UR14], desc[UR40] ;  /* 0x000028080e0075b4 */ /* 0x0009e40008211000 */
[----:B----4-:R-:W-:Y:S01]  /*1f10*/  NOP ;  /* 0x0000000000007918 */ /* 0x010fe20000000000 */
.L_x_32:
[----:B------:R-:W-:Y:S05]  /*1f20*/  BSYNC.RECONVERGENT B0 ;  /* 0x0000000000007941 */ /* 0x000fea0003800200 */
.L_x_31:
[----:B------:R-:W-:Y:S01]  /*1f30*/  UIADD3 UR26, UPT, UPT, UR26, 0x80, URZ ;  /* 0x000000801a1a7890 */ /* 0x000fe2000fffe0ff */
[----:B------:R-:W-:Y:S01]  /*1f40*/  UMOV UR6, UR29 ;  /* 0x0000001d00067c82 */ /* 0x000fe20008000000 */
[----:B------:R-:W-:Y:S01]  /*1f50*/  UMOV UR13, UR39 ;  /* 0x00000027000d7c82 */ /* 0x000fe20008000000 */
[----:B------:R-:W-:Y:S09]  /*1f60*/  BRA.U UP2, `(.L_x_33) ;  /* 0xfffffff902fc7547 */ /* 0x000ff2000b83ffff */
.L_x_25:
[----:B------:R-:W-:Y:S01]  /*1f70*/  ULEA UR4, UR29, UR21, 0x3 ;  /* 0x000000151d047291 */ /* 0x000fe2000f8e18ff */
[----:B-1----:R-:W-:Y:S01]  /*1f80*/  SHF.L.U32 R0, R12, 0x1f, RZ ;  /* 0x0000001f0c007819 */ /* 0x002fe200000006ff */
[----:B------:R-:W-:Y:S01]  /*1f90*/  @!P2 SYNCS.ARRIVE.TRANS64.A1T0 RZ, [UR21+0x78], RZ ;  /* 0x000078ffffffa9a7 */ /* 0x000fe20008100015 */
[----:B------:R-:W-:-:S06]  /*1fa0*/  UISETP.GT.AND UP0, UPT, UR51, UR50, UPT ;  /* 0x000000323300728c */ /* 0x000fcc000bf04270 */
[----:B--23--:R1:W2:Y:S03]  /*1fb0*/  SYNCS.PHASECHK.TRANS64.TRYWAIT P1, [UR4+0x18], R0 ;  /* 0x00001800ff0075a7 */ /* 0x00c2a60008021104 */
[----:B------:R-:W-:Y:S05]  /*1fc0*/  BRA.U !UP0, `(.L_x_34) ;  /* 0x0000000508087547 */ /* 0x000fea000b800000 */
[----:B------:R-:W-:Y:S01]  /*1fd0*/  UIADD3 UR30, UPT, UPT, UR54, UR13, URZ ;  /* 0x0000000d361e7290 */ /* 0x000fe2000fffe0ff */
[----:B------:R-:W-:-:S11]  /*1fe0*/  UMOV UR7, UR29 ;  /* 0x0000001d00077c82 */ /* 0x000fd60008000000 */
.L_x_42:
[----:B------:R-:W-:Y:S01]  /*1ff0*/  ULEA UR6, UR7, UR21, 0x3 ;  /* 0x0000001507067291 */ /* 0x000fe2000f8e18ff */
[----:B--2---:R-:W-:Y:S01]  /*2000*/  @P4 MOV R2, 0x10000 ;  /* 0x0001000000024802 */ /* 0x004fe20000000f00 */
[----:B--23--:R-:W-:Y:S10]  /*2010*/  @P1 BRA `(.L_x_35) ;  /* 0x00000000000c1947 */ /* 0x00cff40003800000 */
[----:B------:R-:W-:-:S04]  /*2020*/  SHF.L.U32 R3, R12, 0x1f, RZ ;  /* 0x0000001f0c037819 */ /* 0x000fc800000006ff */
[----:B------:R-:W2:Y:S02]  /*2030*/  SYNCS.PHASECHK.TRANS64.TRYWAIT P0, [UR6+0x18], R3 ;  /* 0x00001803ff0075a7 */ /* 0x000ea40008001106 */
[----:B--2---:R-:W-:Y:S05]  /*2040*/  @!P0 BRA `(.L_x_36) ;  /* 0x0000007000648947 */ /* 0x004fea0003800000 */
.L_x_35:
[----:B------:R2:W-:Y:S01]  /*2050*/  @P4 SYNCS.ARRIVE.TRANS64 RZ, [UR6], R2 ;  /* 0x00000002ffff49a7 */ /* 0x0005e20008000006 */
[----:B------:R-:W-:-:S04]  /*2060*/  ULOP3.LUT UR4, UR38, 0x2, URZ, 0xfc, !UPT ;  /* 0x0000000226047892 */ /* 0x000fc8000f8efcff */
[----:B------:R-:W-:-:S09]  /*2070*/  UISETP.NE.AND UP0, UPT, UR4, 0x2, UPT ;  /* 0x000000020400788c */ /* 0x000fd2000bf05270 */
[----:B------:R-:W-:Y:S05]  /*2080*/  BRA.U UP0, `(.L_x_37) ;  /* 0x0000000100047547 */ /* 0x000fea000b800000 */
[----:B------:R-:W-:Y:S05]  /*2090*/  BPT.TRAP 0x1 ;  /* 0x000000040000795c */ /* 0x000fea0000300000 */
.L_x_37:
[----:B------:R-:W-:Y:S04]  /*20a0*/  BSSY.RECONVERGENT B0, `(.L_x_38) ;  /* 0x0000003000007945 */ /* 0x000fe80003800200 */
[----:B------:R-:W-:Y:S05]  /*20b0*/  @!P3 BRA `(.L_x_39) ;  /* 0x000000000004b947 */ /* 0x000fea0003800000 */
[----:B------:R-:W-:Y:S05]  /*20c0*/  BPT.TRAP 0x1 ;  /* 0x000000040000795c */ /* 0x000fea0000300000 */
.L_x_39:
[----:B------:R-:W-:Y:S05]  /*20d0*/  BSYNC.RECONVERGENT B0 ;  /* 0x0000000000007941 */ /* 0x000fea0003800200 */
.L_x_38:
        /* <DEDUP_REMOVED lines=14> */
[----:B------:R-:W-:Y:S02]  /*21c0*/  USHF.L.U32 UR34, UR13, 0x7, URZ ;  /* 0x000000070d227899 */ /* 0x000fe400080006ff */
[----:B------:R-:W-:Y:S02]  /*21d0*/  UIADD3 UR24, UPT, UPT, UR21, UR24, URZ ;  /* 0x0000001815187290 */ /* 0x000fe4000fffe0ff */
[----:B------:R-:W-:-:S02]  /*21e0*/  UIADD3 UR22, UP0, UPT, UR42, 0x180, URZ ;  /* 0x000001802a167890 */ /* 0x000fc4000ff1e0ff */
[----:B------:R-:W-:Y:S02]  /*21f0*/  UIADD3 UR4, UPT, UPT, UR21, UR4, URZ ;  /* 0x0000000415047290 */ /* 0x000fe4000fffe0ff */
[----:B------:R-:W-:Y:S02]  /*2200*/  ULOP3.LUT UR33, UR6, 0xfefffff8, URZ, 0xc0, !UPT ;  /* 0xfefffff806217892 */ /* 0x000fe4000f8ec0ff */
[----:B------:R-:W-:Y:S02]  /*2210*/  UIADD3.X UR15, UPT, UPT, URZ, UR43, URZ, UP1, !UPT ;  /* 0x0000002bff0f7290 */ /* 0x000fe40008ffe4ff */
[----:B------:R-:W-:Y:S02]  /*2220*/  UIADD3 UR32, UPT, UPT, UR24, 0x4300, URZ ;  /* 0x0000430018207890 */ /* 0x000fe4000fffe0ff */
[----:B------:R-:W-:Y:S02]  /*2230*/  UPRMT UR5, URZ, 0x5410, UR31 ;  /* 0x00005410ff057896 */ /* 0x000fe4000800001f */
[----:B------:R-:W-:-:S02]  /*2240*/  UIADD3 UR26, UPT, UPT, UR34, 0x40, URZ ;  /* 0x00000040221a7890 */ /* 0x000fc4000fffe0ff */
[----:B------:R-:W-:Y:S02]  /*2250*/  UIADD3 UR24, UPT, UPT, UR24, 0x6300, URZ ;  /* 0x0000630018187890 */ /* 0x000fe4000fffe0ff */
        /* <DEDUP_REMOVED lines=20> */
.L_x_41:
[----:B------:R-:W-:Y:S05]  /*23a0*/  BSYNC.RECONVERGENT B0 ;  /* 0x0000000000007941 */ /* 0x000fea0003800200 */
.L_x_40:
[----:B------:R-:W-:Y:S01]  /*23b0*/  UIADD3 UR13, UPT, UPT, UR13, 0x1, URZ ;  /* 0x000000010d0d7890 */ /* 0x000fe2000fffe0ff */
[----:B------:R-:W-:-:S03]  /*23c0*/  UMOV UR7, UR29 ;  /* 0x0000001d00077c82 */ /* 0x000fc60008000000 */
[----:B------:R-:W-:-:S09]  /*23d0*/  UISETP.NE.AND UP0, UPT, UR13, UR30, UPT ;  /* 0x0000001e0d00728c */ /* 0x000fd2000bf05270 */
[----:B------:R-:W-:Y:S05]  /*23e0*/  BRA.U UP0, `(.L_x_42) ;  /* 0xfffffffd00007547 */ /* 0x000fea000b83ffff */
.L_x_34:
[C---:B------:R-:W-:Y:S01]  /*23f0*/  LEA R3, R11.reuse, UR21, 0x3 ;  /* 0x000000150b037c11 */ /* 0x040fe2000f8e18ff */
[----:B------:R-:W-:Y:S01]  /*2400*/  NOP ;  /* 0x0000000000007918 */ /* 0x000fe20000000000 */
[----:B-1----:R-:W-:Y:S02]  /*2410*/  SHF.L.U32 R0, R10, 0x1f, RZ ;  /* 0x0000001f0a007819 */ /* 0x002fe400000006ff */
[----:B------:R-:W-:Y:S02]  /*2420*/  LEA R4, R11, UR21, 0x4 ;  /* 0x000000150b047c11 */ /* 0x000fe4000f8e20ff */
[----:B------:R-:W1:Y:S02]  /*2430*/  SYNCS.PHASECHK.TRANS64.TRYWAIT P0, [R3+URZ+0x80], R0 ;  /* 0x00008000030075a7 */ /* 0x000e6400080011ff */
[----:B-1----:R-:W-:Y:S05]  /*2440*/  @!P0 BRA `(.L_x_43) ;  /* 0x0000006c007c8947 */ /* 0x002fea0003800000 */
.L_x_155:
[----:B------:R-:W4:Y:S01]  /*2450*/  LDS.128 R4, [R4+0x110] ;  /* 0x0001100004047984 */ /* 0x000f220000000c00 */
[----:B------:R-:W-:Y:S01]  /*2460*/  UISETP.GE.AND UP0, UPT, UR45, 0x1, UPT ;  /* 0x000000012d00788c */ /* 0x000fe2000bf06270 */
[----:B------:R-:W-:Y:S01]  /*2470*/  @!PT LDS RZ, [RZ] ;  /* 0x00000000fffff984 */ /* 0x000fe20000000800 */
[----:B------:R-:W-:Y:S01]  /*2480*/  @!PT LDS RZ, [RZ] ;  /* 0x00000000fffff984 */ /* 0x000fe20000000800 */
[----:B------:R-:W-:Y:S01]  /*2490*/  @!PT LDS RZ, [RZ] ;  /* 0x00000000fffff984 */ /* 0x000fe20000000800 */
[----:B------:R-:W-:Y:S01]  /*24a0*/  @!PT LDS RZ, [RZ] ;  /* 0x00000000fffff984 */ /* 0x000fe20000000800 */
[----:B------:R1:W-:Y:S06]  /*24b0*/  MEMBAR.ALL.CTA ;  /* 0x0000000000007992 */ /* 0x0003ec0000008000 */
[----:B-1----:R-:W1:Y:S01]  /*24c0*/  FENCE.VIEW.ASYNC.S ;  /* 0x00000000000073c6 */ /* 0x002e620000000000 */
[----:B----4-:R-:W-:-:S13]  /*24d0*/  LOP3.LUT P0, RZ, R6, 0x1, RZ, 0xc0, !PT ;  /* 0x0000000106ff7812 */ /* 0x010fda000780c0ff */
[----:B-1----:R-:W-:Y:S01]  /*24e0*/  VOTEU.ANY UP1, P0 ;  /* 0x0000000000ff7886 */ /* 0x002fe20000020100 */
[----:B------:R-:W-:-:S13]  /*24f0*/  PLOP3.LUT P0, PT, PT, PT, UP1, 0x80, 0x8 ;  /* 0x000000000008781c */ /* 0x000fda0003f0f018 */
[----:B------:R-:W-:Y:S02]  /*2500*/  @P0 LOP3.LUT R0, R5, 0xffff, RZ, 0xc0, !PT ;  /* 0x0000ffff05000812 */ /* 0x000fe400078ec0ff */
[----:B--2---:R-:W-:Y:S02]  /*2510*/  @P0 MOV R2, R4 ;  /* 0x0000000400020202 */ /* 0x004fe40000000f00 */
[----:B------:R-:W-:Y:S01]  /*2520*/  @P0 R2UR UR5, R0 ;  /* 0x00000000000502ca */ /* 0x000fe200000e0000 */
[----:B------:R-:W-:Y:S01]  /*2530*/  VIADD R0, R3, 0x90 ;  /* 0x0000009003007836 */ /* 0x000fe20000000000 */
[----:B------:R-:W-:Y:S02]  /*2540*/  @P0 SHF.R.U32.HI R4, RZ, 0x10, R5 ;  /* 0x00000010ff040819 */ /* 0x000fe40000011605 */
[----:B------:R-:W-:Y:S02]  /*2550*/  @P0 R2UR UR6, R2 ;  /* 0x00000000020602ca */ /* 0x000fe400000e0000 */
[----:B------:R-:W-:-:S02]  /*2560*/  PRMT R0, RZ, 0x654, R0 ;  /* 0x00000654ff007816 */ /* 0x000fc40000000000 */
[----:B------:R-:W-:Y:S02]  /*2570*/  @P0 R2UR UR4, R4 ;  /* 0x00000000040402ca */ /* 0x000fe400000e0000 */
[----:B------:R1:W-:Y:S03]  /*2580*/  SYNCS.ARRIVE.TRANS64.RED.A1T0 RZ, [R0+URZ], RZ ;  /* 0x000000ff00ff79a7 */ /* 0x0003e600081004ff */
[----:B------:R-:W-:-:S04]  /*2590*/  @UP1 UMOV UR44, UR5 ;  /* 0x00000005002c1c82 */ /* 0x000fc80008000000 */
[----:B------:R-:W-:-:S04]  /*25a0*/  @UP1 UMOV UR46, UR6 ;  /* 0x00000006002e1c82 */ /* 0x000fc80008000000 */
[----:B------:R-:W-:Y:S01]  /*25b0*/  @UP1 UMOV UR36, UR4 ;  /* 0x0000000400241c82 */ /* 0x000fe20008000000 */
[----:B------:R-:W-:Y:S05]  /*25c0*/  BRA.U !UP0, `(.L_x_44) ;  /* 0x0000000108d47547 */ /* 0x000fea000b800000 */
[----:B------:R-:W2:Y:S01]  /*25d0*/  LDCU.128 UR12, c[0x0][0xb10] ;  /* 0x00016200ff0c77ac */ /* 0x000ea20008000c00 */
[----:B------:R-:W4:Y:S01]  /*25e0*/  LDCU UR22, c[0x0][0xb20] ;  /* 0x00016400ff1677ac */ /* 0x000f220008000800 */
[----:B------:R-:W3:Y:S01]  /*25f0*/  LDCU UR20, c[0x0][0xb0c] ;  /* 0x00016180ff1477ac */ /* 0x000ee20008000800 */
[----:B------:R-:W1:Y:S01]  /*2600*/  LDCU.64 UR8, c[0x0][0xb28] ;  /* 0x00016500ff0877ac */ /* 0x000e620008000a00 */
[----:B------:R-:W-:Y:S02]  /*2610*/  UISETP.NE.AND UP3, UPT, UR45, 0x1, UPT ;  /* 0x000000012d00788c */ /* 0x000fe4000bf65270 */
[----:B--2---:R-:W-:Y:S02]  /*2620*/  UIMAD.WIDE.U32 UR6, UR48, UR15, URZ ;  /* 0x0000000f300672a5 */ /* 0x004fe4000f8e00ff */
[----:B------:R-:W-:Y:S02]  /*2630*/  UIMAD.WIDE.U32 UR4, UR49, UR12, URZ ;  /* 0x0000000c310472a5 */ /* 0x000fe4000f8e00ff */
[----:B------:R-:W-:-:S02]  /*2640*/  UISETP.NE.AND UP0, UPT, UR14, 0x1, UPT ;  /* 0x000000010e00788c */ /* 0x000fc4000bf05270 */
[----:B------:R-:W-:Y:S01]  /*2650*/  UIMAD.WIDE.U32 UR18, UR44, UR15, URZ ;  /* 0x0000000f2c1272a5 */ /* 0x000fe2000f8e00ff */
[----:B------:R-:W-:Y:S02]  /*2660*/  UMOV UR6, UR7 ;  /* 0x0000000700067c82 */ /* 0x000fe40008000000 */
[----:B------:R-:W-:Y:S01]  /*2670*/  UMOV UR4, UR5 ;  /* 0x0000000500047c82 */ /* 0x000fe20008000000 */
[----:B----4-:R-:W-:Y:S02]  /*2680*/  USHF.R.U32.HI UR6, URZ, UR22, UR6 ;  /* 0x00000016ff067299 */ /* 0x010fe40008011606 */
[----:B---3--:R-:W-:Y:S02]  /*2690*/  UISETP.NE.AND UP2, UPT, UR20, 0x1, UPT ;  /* 0x000000011400788c */ /* 0x008fe4000bf45270 */
[----:B------:R-:W-:Y:S02]  /*26a0*/  USHF.R.U32.HI UR4, URZ, UR13, UR4 ;  /* 0x0000000dff047299 */ /* 0x000fe40008011604 */
[----:B------:R-:W-:-:S02]  /*26b0*/  USEL UR5, UR48, UR6, !UP0 ;  /* 0x0000000630057287 */ /* 0x000fc4000c000000 */
[----:B------:R-:W-:Y:S02]  /*26c0*/  USEL UR6, UR49, UR4, !UP2 ;  /* 0x0000000431067287 */ /* 0x000fe4000d000000 */
[----:B-1----:R-:W-:Y:S01]  /*26d0*/  UIMAD.WIDE.U32 UR10, UR5, UR8, URZ ;  /* 0x00000008050a72a5 */ /* 0x002fe2000f8e00ff */
[----:B------:R-:W-:Y:S01]  /*26e0*/  UMOV UR4, UR19 ;  /* 0x0000001300047c82 */ /* 0x000fe20008000000 */
[----:B------:R-:W-:Y:S02]  /*26f0*/  UIMAD.WIDE.U32 UR16, UR46, UR12, URZ ;  /* 0x0000000c2e1072a5 */ /* 0x000fe4000f8e00ff */
[----:B------:R-:W-:-:S03]  /*2700*/  UIMAD.WIDE.U32 UR18, UR6, UR8, URZ ;  /* 0x00000008061272a5 */ /* 0x000fc6000f8e00ff */
[----:B------:R-:W-:Y:S01]  /*2710*/  UMOV UR10, UR11 ;  /* 0x0000000b000a7c82 */ /* 0x000fe20008000000 */
[----:B------:R-:W-:Y:S02]  /*2720*/  USHF.R.U32.HI UR4, URZ, UR22, UR4 ;  /* 0x00000016ff047299 */ /* 0x000fe40008011604 */
[----:B------:R-:W-:Y:S01]  /*2730*/  @UP3 USHF.R.U32.HI UR5, URZ, UR9, UR10 ;  /* 0x00000009ff053299 */ /* 0x000fe2000801160a */
[----:B------:R-:W-:Y:S01]  /*2740*/  UMOV UR16, UR17 ;  /* 0x0000001100107c82 */ /* 0x000fe20008000000 */
[----:B------:R-:W-:Y:S01]  /*2750*/  UMOV UR18, UR19 ;  /* 0x0000001300127c82 */ /* 0x000fe20008000000 */
[----:B------:R-:W-:Y:S02]  /*2760*/  USHF.R.U32.HI UR13, URZ, UR13, UR16 ;  /* 0x0000000dff0d7299 */ /* 0x000fe40008011610 */
[----:B------:R-:W-:Y:S02]  /*2770*/  USEL UR4, UR44, UR4, !UP0 ;  /* 0x000000042c047287 */ /* 0x000fe4000c000000 */
[----:B------:R-:W-:-:S02]  /*2780*/  @UP3 USHF.R.U32.HI UR6, URZ, UR9, UR18 ;  /* 0x00000009ff063299 */ /* 0x000fc40008011612 */
[----:B------:R-:W-:Y:S02]  /*2790*/  UIMAD UR7, UR45, UR5, URZ ;  /* 0x000000052d0772a4 */ /* 0x000fe4000f8e02ff */
[----:B------:R-:W-:Y:S02]  /*27a0*/  USEL UR5, UR46, UR13, !UP2 ;  /* 0x0000000d2e057287 */ /* 0x000fe4000d000000 */
[----:B------:R-:W-:Y:S02]  /*27b0*/  UIMAD UR10, UR45, UR6, URZ ;  /* 0x000000062d0a72a4 */ /* 0x000fe4000f8e02ff */
[----:B------:R-:W-:Y:S02]  /*27c0*/  UISETP.GE.AND UP0, UPT, UR4, UR7, UPT ;  /* 0x000000070400728c */ /* 0x000fe4000bf06270 */
[----:B------:R-:W-:Y:S02]  /*27d0*/  UIMAD.WIDE.U32 UR12, UR4, UR8, URZ ;  /* 0x00000008040c72a5 */ /* 0x000fe4000f8e00ff */
[----:B------:R-:W-:-:S02]  /*27e0*/  UISETP.GE.OR UP0, UPT, UR5, UR10, UP0 ;  /* 0x0000000a0500728c */ /* 0x000fc40008706670 */
        /* <DEDUP_REMOVED lines=19> */
.L_x_44:
[----:B------:R-:W2:Y:S02]  /*2920*/  LDCU UR4, c[0x0][0xb30] ;  /* 0x00016600ff0477ac */ /* 0x000ea40008000800 */
[----:B--2---:R-:W-:-:S09]  /*2930*/  UISETP.NE.AND UP0, UPT, UR4, 0x1, UPT ;  /* 0x000000010400788c */ /* 0x004fd2000bf05270 */
[----:B------:R-:W-:Y:S05]  /*2940*/  BRA.U UP0, `(.L_x_45) ;  /* 0x0000000100447547 */ /* 0x000fea000b800000 */
[----:B------:R-:W2:Y:S01]  /*2950*/  LDCU.128 UR8, c[0x0][0xb10] ;  /* 0x00016200ff0877ac */ /* 0x000ea20008000c00 */
[----:B------:R-:W4:Y:S01]  /*2960*/  LDCU UR12, c[0x0][0xb0c] ;  /* 0x00016180ff0c77ac */ /* 0x000f220008000800 */
[----:B------:R-:W1:Y:S01]  /*2970*/  LDCU UR13, c[0x0][0xb20] ;  /* 0x00016400ff0d77ac */ /* 0x000e620008000800 */
[----:B--2---:R-:W-:Y:S02]  /*2980*/  UIMAD.WIDE.U32 UR6, UR46, UR8, URZ ;  /* 0x000000082e0672a5 */ /* 0x004fe4000f8e00ff */
[----:B------:R-:W-:Y:S02]  /*2990*/  UIMAD.WIDE.U32 UR4, UR44, UR11, URZ ;  /* 0x0000000b2c0472a5 */ /* 0x000fe4000f8e00ff */
[----:B----4-:R-:W-:Y:S02]  /*29a0*/  UISETP.NE.AND UP2, UPT, UR12, 0x1, UPT ;  /* 0x000000010c00788c */ /* 0x010fe4000bf45270 */
[----:B------:R-:W-:Y:S01]  /*29b0*/  UISETP.NE.AND UP0, UPT, UR10, 0x1, UPT ;  /* 0x000000010a00788c */ /* 0x000fe2000bf05270 */
[----:B------:R-:W-:-:S02]  /*29c0*/  UMOV UR6, UR7 ;  /* 0x0000000700067c82 */ /* 0x000fc40008000000 */
[----:B------:R-:W-:Y:S01]  /*29d0*/  UMOV UR4, UR5 ;  /* 0x0000000500047c82 */ /* 0x000fe20008000000 */
[----:B------:R-:W-:Y:S02]  /*29e0*/  USHF.R.U32.HI UR9, URZ, UR9, UR6 ;  /* 0x00000009ff097299 */ /* 0x000fe40008011606 */
[----:B-1----:R-:W-:Y:S02]  /*29f0*/  USHF.R.U32.HI UR4, URZ, UR13, UR4 ;  /* 0x0000000dff047299 */ /* 0x002fe40008011604 */
[----:B------:R-:W-:Y:S02]  /*2a00*/  USEL UR5, UR46, UR9, !UP2 ;  /* 0x000000092e057287 */ /* 0x000fe4000d000000 */
[----:B------:R-:W-:-:S04]  /*2a10*/  USEL UR4, UR44, UR4, !UP0 ;  /* 0x000000042c047287 */ /* 0x000fc8000c000000 */
[----:B------:R-:W-:Y:S02]  /*2a20*/  UIADD3 UR6, UPT, UPT, UR5, -UR4, URZ ;  /* 0x8000000405067290 */ /* 0x000fe4000fffe0ff */
[----:B------:R-:W-:Y:S02]  /*2a30*/  UIADD3 UR4, UPT, UPT, -UR5, UR4, URZ ;  /* 0x0000000405047290 */ /* 0x000fe4000fffe1ff */
[----:B------:R-:W-:Y:S02]  /*2a40*/  UIMAD UR44, UR6, UR10, UR44 ;  /* 0x0000000a062c72a4 */ /* 0x000fe4000f8e022c */
[----:B------:R-:W-:-:S12]  /*2a50*/  UIMAD UR46, UR4, UR12, UR46 ;  /* 0x0000000c042e72a4 */ /* 0x000fd8000f8e022e */
.L_x_45:
[----:B------:R-:W-:Y:S01]  /*2a60*/  VIADD R11, R11, 0x1 ;  /* 0x000000010b0b7836 */ /* 0x000fe20000000000 */
[----:B------:R-:W-:Y:S01]  /*2a70*/  R2UR UR4, R50 ;  /* 0x00000000320472ca */ /* 0x000fe200000e0000 */
[----:B------:R-:W-:Y:S01]  /*2a80*/  UIADD3 UR24, UPT, UPT, UR44, UR63, URZ ;  /* 0x0000003f2c187290 */ /* 0x000fe2000fffe0ff */
[----:B------:R-:W-:Y:S02]  /*2a90*/  PLOP3.LUT P2, PT, PT, PT, PT, 0x80, 0x8 ;  /* 0x000000000008781c */ /* 0x000fe40003f4f070 */
[----:B------:R-:W-:-:S04]  /*2aa0*/  ISETP.NE.AND P0, PT, R11, 0x2, PT ;  /* 0x000000020b00780c */ /* 0x000fc80003f05270 */
[----:B-1----:R-:W-:Y:S02]  /*2ab0*/  SEL R0, RZ, 0x1, P0 ;  /* 0x00000001ff007807 */ /* 0x002fe40000000000 */
[----:B------:R-:W-:Y:S02]  /*2ac0*/  SEL R11, R11, RZ, P0 ;  /* 0x000000ff0b0b7207 */ /* 0x000fe40000000000 */
[----:B------:R-:W-:Y:S01]  /*2ad0*/  LOP3.LUT R10, R10, R0, RZ, 0x3c, !PT ;  /* 0x000000000a0a7212 */ /* 0x000fe200078e3cff */
[----:B------:R-:W-:Y:S01]  /*2ae0*/  UIADD3 UR20, UPT, UPT, UR46, UR4, URZ ;  /* 0x000000042e147290 */ /* 0x000fe2000fffe0ff */
[----:B------:R-:W-:Y:S11]  /*2af0*/  BRA.U UP1, `(.L_x_46) ;  /* 0xffffffed01987547 */ /* 0x000ff6000b83ffff */
[----:B------:R-:W-:Y:S01]  /*2b00*/  UIADD3 UR21, UPT, UPT, UR21, 0x18, URZ ;  /* 0x0000001815157890 */ /* 0x000fe2000fffe0ff */
[----:B------:R-:W-:-:S03]  /*2b10*/  SHF.L.U32 R2, R12, 0x1f, RZ ;  /* 0x0000001f0c027819 */ /* 0x000fc600000006ff */
[----:B------:R-:W-:-:S09]  /*2b20*/  ULEA UR4, UR29, UR21, 0x3 ;  /* 0x000000151d047291 */ /* 0x000fd2000f8e18ff */
[----:B------:R-:W1:Y:S02]  /*2b30*/  SYNCS.PHASECHK.TRANS64.TRYWAIT P0, [UR4], R2 ;  /* 0x00000002ff0075a7 */ /* 0x000e640008001104 */
[----:B-1----:R-:W-:Y:S05]  /*2b40*/  @!P0 BRA `(.L_x_47) ;  /* 0x0000006400d08947 */ /* 0x002fea0003800000 */
.L_x_157:
[----:B------:R-:W-:-:S04]  /*2b50*/  UIADD3 UR4, UPT, UPT, UR29, 0x1, URZ ;  /* 0x000000011d047890 */ /* 0x000fc8000fffe0ff */
[----:B------:R-:W-:-:S04]  /*2b60*/  UISETP.NE.AND UP0, UPT, UR4, 0x3, UPT ;  /* 0x000000030400788c */ /* 0x000fc8000bf05270 */
[----:B------:R-:W-:Y:S02]  /*2b70*/  USEL UR6, URZ, 0x1, UP0 ;  /* 0x00000001ff067887 */ /* 0x000fe40008000000 */
[----:B------:R-:W-:-:S04]  /*2b80*/  USEL UR4, UR4, URZ, UP0 ;  /* 0x000000ff04047287 */ /* 0x000fc80008000000 */
[----:B------:R-:W-:Y:S01]  /*2b90*/  ULEA UR5, UR4, UR21, 0x3 ;  /* 0x0000001504057291 */ /* 0x000fe2000f8e18ff */
[----:B------:R-:W-:-:S04]  /*2ba0*/  LOP3.LUT R12, R12, UR6, RZ, 0x3c, !PT ;  /* 0x000000060c0c7c12 */ /* 0x000fc8000f8e3cff */
[----:B-1----:R-:W-:-:S04]  /*2bb0*/  SHF.L.U32 R2, R12, 0x1f, RZ ;  /* 0x0000001f0c027819 */ /* 0x002fc800000006ff */
[----:B------:R-:W1:Y:S02]  /*2bc0*/  SYNCS.PHASECHK.TRANS64.TRYWAIT P0, [UR5], R2 ;  /* 0x00000002ff0075a7 */ /* 0x000e640008001105 */
[----:B-1----:R-:W-:Y:S05]  /*2bd0*/  @!P0 BRA `(.L_x_48) ;  /* 0x0000006400c48947 */ /* 0x002fea0003800000 */
.L_x_159:
[----:B------:R-:W-:-:S04]  /*2be0*/  UIADD3 UR4, UPT, UPT, UR4, 0x1, URZ ;  /* 0x0000000104047890 */ /* 0x000fc8000fffe0ff */
[----:B------:R-:W-:-:S04]  /*2bf0*/  UISETP.NE.AND UP0, UPT, UR4, 0x3, UPT ;  /* 0x000000030400788c */ /* 0x000fc8000bf05270 */
[----:B------:R-:W-:Y:S02]  /*2c00*/  USEL UR5, URZ, 0x1, UP0 ;  /* 0x00000001ff057887 */ /* 0x000fe40008000000 */
[----:B------:R-:W-:-:S04]  /*2c10*/  USEL UR4, UR4, URZ, UP0 ;  /* 0x000000ff04047287 */ /* 0x000fc80008000000 */
[----:B------:R-:W-:Y:S01]  /*2c20*/  ULEA UR4, UR4, UR21, 0x3 ;  /* 0x0000001504047291 */ /* 0x000fe2000f8e18ff */
[----:B-1----:R-:W-:-:S04]  /*2c30*/  LOP3.LUT R2, R12, UR5, RZ, 0x3c, !PT ;  /* 0x000000050c027c12 */ /* 0x002fc8000f8e3cff */
[----:B------:R-:W-:Y:S01]  /*2c40*/  SHF.L.U32 R2, R2, 0x1f, RZ ;  /* 0x0000001f02027819 */ /* 0x000fe200000006ff */
[----:B------:R-:W-:-:S07]  /*2c50*/  IMAD.U32 R0, RZ, RZ, UR4 ;  /* 0x00000004ff007e24 */ /* 0x000fce000f8e00ff */
.L_x_49:
[----:B-1----:R1:W2:Y:S02]  /*2c60*/  SYNCS.PHASECHK.TRANS64.TRYWAIT P0, [R0+URZ], R2 ;  /* 0x00000002000075a7 */ /* 0x0022a400080011ff */
[----:B--2---:R-:W-:Y:S05]  /*2c70*/  @!P0 NANOSLEEP.SYNCS 0x989680 ;  /* 0x009896800000895d */ /* 0x004fea0003900000 */
[----:B------:R-:W2:Y:S02]  /*2c80*/  @!P0 SYNCS.PHASECHK.TRANS64 P0, [R0+URZ], R2 ;  /* 0x00000002000085a7 */ /* 0x000ea400080010ff */
[----:B--2---:R-:W-:Y:S05]  /*2c90*/  @P0 EXIT ;  /* 0x000000000000094d */ /* 0x004fea0003800000 */
[----:B------:R-:W-:Y:S05]  /*2ca0*/  BRA `(.L_x_49) ;  /* 0xfffffffc00ec7947 */ /* 0x000fea000383ffff */
.L_x_22:
[----:B------:R-:W-:-:S04]  /*2cb0*/  UISETP.NE.AND UP0, UPT, UR47, URZ, UPT ;  /* 0x000000ff2f00728c */ /* 0x000fc8000bf05270 */
[----:B------:R-:W-:-:S09]  /*2cc0*/  UISETP.NE.OR UP0, UPT, UR21, 0x1, UP0 ;  /* 0x000000011500788c */ /* 0x000fd20008705670 */
[----:B------:R-:W-:Y:S05]  /*2cd0*/  BRA.U UP0, `(.L_x_50) ;  /* 0x0000000500487547 */ /* 0x000fea000b800000 */
[----:B------:R-:W-:Y:S01]  /*2ce0*/  ISETP.GE.U32.AND P2, PT, R0, 0x4, PT ;  /* 0x000000040000780c */ /* 0x000fe20003f46070 */
[----:B------:R-:W-:Y:S01]  /*2cf0*/  IMAD.MOV.U32 R12, RZ, RZ, 0x1 ;  /* 0x00000001ff0c7424 */ /* 0x000fe200078e00ff */
[----:B------:R-:W-:Y:S02]  /*2d00*/  CS2R R10, SRZ ;  /* 0x00000000000a7805 */ /* 0x000fe4000001ff00 */
[----:B------:R-:W-:Y:S01]  /*2d10*/  CS2R R8, SRZ ;  /* 0x0000000000087805 */ /* 0x000fe2000001ff00 */
[----:B------:R-:W-:Y:S01]  /*2d20*/  UMOV UR6, 0x400 ;  /* 0x0000040000067882 */ /* 0x000fe20000000000 */
[----:B------:R-:W-:Y:S01]  /*2d30*/  UMOV UR5, URZ ;  /* 0x000000ff00057c82 */ /* 0x000fe20008000000 */
[----:B------:R-:W-:-:S12]  /*2d40*/  ULEA UR6, UR47, UR6, 0x18 ;  /* 0x000000062f067291 */ /* 0x000fd8000f8ec0ff */
.L_x_54:
[----:B------:R-:W-:Y:S02]  /*2d50*/  LEA R2, R8, UR6, 0x3 ;  /* 0x0000000608027c11 */ /* 0x000fe4000f8e18ff */
[----:B------:R-:W-:-:S03]  /*2d60*/  SHF.L.U32 R4, R9, 0x1f, RZ ;  /* 0x0000001f09047819 */ /* 0x000fc600000006ff */
[----:B------:R-:W-:Y:S01]  /*2d70*/  VIADD R5, R2, 0xf0 ;  /* 0x000000f002057836 */ /* 0x000fe20000000000 */
[----:B------:R-:W1:Y:S02]  /*2d80*/  SYNCS.PHASECHK.TRANS64.TRYWAIT P0, [R2+URZ+0xe0], R4 ;  /* 0x0000e004020075a7 */ /* 0x000e6400080011ff */
[----:B-1----:R-:W-:Y:S05]  /*2d90*/  @!P0 BRA `(.L_x_51) ;  /* 0x00000064006c8947 */ /* 0x002fea0003800000 */
.L_x_160:
[----:B------:R-:W-:Y:S01]  /*2da0*/  ULEA UR4, UR5, UR6, 0x3 ;  /* 0x0000000605047291 */ /* 0x000fe2000f8e18ff */
[----:B-1----:R-:W-:Y:S01]  /*2db0*/  PRMT R2, RZ, 0x654, R5 ;  /* 0x00000654ff027816 */ /* 0x002fe20000000005 */
[----:B------:R-:W-:Y:S01]  /*2dc0*/  @!P2 IMAD.MOV.U32 R4, RZ, RZ, 0x10 ;  /* 0x00000010ff04a424 */ /* 0x000fe200078e00ff */
[----:B------:R-:W-:Y:S01]  /*2dd0*/  SHF.L.U32 R5, R12, 0x1f, RZ ;  /* 0x0000001f0c057819 */ /* 0x000fe200000006ff */
[----:B------:R-:W-:Y:S01]  /*2de0*/  UIADD3 UR7, UPT, UPT, UR4, 0x80, URZ ;  /* 0x0000008004077890 */ /* 0x000fe2000fffe0ff */
[----:B------:R1:W-:Y:S05]  /*2df0*/  SYNCS.ARRIVE.TRANS64.RED.A1T0 RZ, [R2+URZ], RZ ;  /* 0x000000ff02ff79a7 */ /* 0x0003ea00081004ff */
[----:B------:R-:W-:Y:S01]  /*2e00*/  IMAD.U32 R6, RZ, RZ, UR7 ;  /* 0x00000007ff067e24 */ /* 0x000fe2000f8e00ff */
[----:B------:R-:W2:Y:S04]  /*2e10*/  SYNCS.PHASECHK.TRANS64.TRYWAIT P0, [UR4+0x90], R5 ;  /* 0x00009005ff0075a7 */ /* 0x000ea80008001104 */
[----:B------:R-:W-:Y:S01]  /*2e20*/  PRMT R6, R0, 0x654, R6 ;  /* 0x0000065400067816 */ /* 0x000fe20000000006 */
[----:B-12---:R-:W-:Y:S06]  /*2e30*/  @!P0 BRA `(.L_x_52) ;  /* 0x0000006400588947 */ /* 0x006fec0003800000 */
.L_x_162:
[----:B------:R-:W-:Y:S01]  /*2e40*/  ULEA UR8, UR5, UR6, 0x4 ;  /* 0x0000000605087291 */ /* 0x000fe2000f8e20ff */
[----:B------:R-:W-:Y:S01]  /*2e50*/  SEL R3, R6, R3, !P2 ;  /* 0x0000000306037207 */ /* 0x000fe20005000000 */
[----:B------:R-:W-:Y:S01]  /*2e60*/  UIADD3 UR9, UPT, UPT, UR4, 0x80, URZ ;  /* 0x0000008004097890 */ /* 0x000fe2000fffe0ff */
[----:B-1----:R-:W-:Y:S01]  /*2e70*/  LEA R2, R11, UR6, 0x3 ;  /* 0x000000060b027c11 */ /* 0x002fe2000f8e18ff */
[----:B------:R-:W-:Y:S01]  /*2e80*/  UIADD3 UR8, UPT, UPT, UR8, 0x110, URZ ;  /* 0x0000011008087890 */ /* 0x000fe2000fffe0ff */
[----:B------:R1:W-:Y:S01]  /*2e90*/  @!P2 SYNCS.ARRIVE.TRANS64.RED RZ, [R3+URZ], R4 ;  /* 0x0000000403ffa9a7 */ /* 0x0003e200080004ff */
[----:B------:R-:W-:Y:S01]  /*2ea0*/  UIADD3 UR4, UPT, UPT, UR5, 0x1, URZ ;  /* 0x0000000105047890 */ /* 0x000fe2000fffe0ff */
[----:B------:R-:W-:-:S03]  /*2eb0*/  VIADD R8, R8, 0x1 ;  /* 0x0000000108087836 */ /* 0x000fc60000000000 */
[----:B------:R-:W-:Y:S02]  /*2ec0*/  UISETP.NE.AND UP0, UPT, UR4, 0x2, UPT ;  /* 0x000000020400788c */ /* 0x000fe4000bf05270 */
[----:B------:R-:W-:Y:S01]  /*2ed0*/  ISETP.NE.AND P0, PT, R8, 0x2, PT ;  /* 0x000000020800780c */ /* 0x000fe20003f05270 */
[----:B------:R-:W-:Y:S06]  /*2ee0*/  UGETNEXTWORKID.BROADCAST [UR8], [UR9] ;  /* 0x00000000080073ca */ /* 0x000fec0008000100 */
[----:B------:R-:W-:Y:S02]  /*2ef0*/  USEL UR7, URZ, 0x1, UP0 ;  /* 0x00000001ff077887 */ /* 0x000fe40008000000 */
[----:B------:R-:W-:-:S04]  /*2f00*/  USEL UR5, UR4, URZ, UP0 ;  /* 0x000000ff04057287 */ /* 0x000fc80008000000 */
[----:B------:R-:W-:Y:S02]  /*2f10*/  LOP3.LUT R12, R12, UR7, RZ, 0x3c, !PT ;  /* 0x000000070c0c7c12 */ /* 0x000fe4000f8e3cff */
[----:B-1----:R-:W-:-:S04]  /*2f20*/  SHF.L.U32 R4, R10, 0x1f, RZ ;  /* 0x0000001f0a047819 */ /* 0x002fc800000006ff */
[----:B------:R-:W1:Y:S02]  /*2f30*/  SYNCS.PHASECHK.TRANS64.TRYWAIT P1, [R2+URZ+0x80], R4 ;  /* 0x00008004020075a7 */ /* 0x000e6400080211ff */
[----:B-1----:R-:W-:Y:S05]  /*2f40*/  @!P1 BRA `(.L_x_53) ;  /* 0x00000064002c9947 */ /* 0x002fea0003800000 */
.L_x_163:
[C---:B-1----:R-:W-:Y:S01]  /*2f50*/  LEA R4, R11.reuse, UR6, 0x4 ;  /* 0x000000060b047c11 */ /* 0x042fe2000f8e20ff */
[----:B------:R-:W-:Y:S01]  /*2f60*/  VIADD R2, R2, 0x90 ;  /* 0x0000009002027836 */ /* 0x000fe20000000000 */
[----:B------:R-:W-:Y:S01]  /*2f70*/  SEL R8, R8, RZ, P0 ;  /* 0x000000ff08087207 */ /* 0x000fe20000000000 */
[----:B------:R-:W-:-:S03]  /*2f80*/  VIADD R11, R11, 0x1 ;  /* 0x000000010b0b7836 */ /* 0x000fc60000000000 */
[----:B------:R-:W1:Y:S01]  /*2f90*/  LDS.128 R4, [R4+0x110] ;  /* 0x0001100004047984 */ /* 0x000e620000000c00 */
[----:B------:R-:W-:Y:S02]  /*2fa0*/  PRMT R2, RZ, 0x654, R2 ;  /* 0x00000654ff027816 */ /* 0x000fe40000000002 */
[C---:B------:R-:W-:Y:S01]  /*2fb0*/  ISETP.NE.AND P1, PT, R11.reuse, 0x2, PT ;  /* 0x000000020b00780c */ /* 0x040fe20003f25270 */
[----:B------:R-:W-:Y:S01]  /*2fc0*/  @!PT LDS RZ, [RZ] ;  /* 0x00000000fffff984 */ /* 0x000fe20000000800 */
[----:B------:R-:W-:Y:S01]  /*2fd0*/  @!PT LDS RZ, [RZ] ;  /* 0x00000000fffff984 */ /* 0x000fe20000000800 */
[----:B------:R-:W-:Y:S01]  /*2fe0*/  @!PT LDS RZ, [RZ] ;  /* 0x00000000fffff984 */ /* 0x000fe20000000800 */
[----:B------:R-:W-:Y:S01]  /*2ff0*/  @!PT LDS RZ, [RZ] ;  /* 0x00000000fffff984 */ /* 0x000fe20000000800 */
[----:B------:R2:W-:Y:S06]  /*3000*/  MEMBAR.ALL.CTA ;  /* 0x0000000000007992 */ /* 0x0005ec0000008000 */
[----:B--2---:R-:W2:Y:S01]  /*3010*/  FENCE.VIEW.ASYNC.S ;  /* 0x00000000000073c6 */ /* 0x004ea20000000000 */
[----:B------:R-:W-:Y:S01]  /*3020*/  SEL R11, R11, RZ, P1 ;  /* 0x000000ff0b0b7207 */ /* 0x000fe20000800000 */
[----:B--2---:R2:W-:Y:S01]  /*3030*/  SYNCS.ARRIVE.TRANS64.RED.A1T0 RZ, [R2+URZ], RZ ;  /* 0x000000ff02ff79a7 */ /* 0x0045e200081004ff */
[----:B-1----:R-:W-:-:S02]  /*3040*/  LOP3.LUT P3, RZ, R6, 0x1, RZ, 0xc0, !PT ;  /* 0x0000000106ff7812 */ /* 0x002fc4000786c0ff */
[----:B------:R-:W-:-:S04]  /*3050*/  SEL R4, RZ, 0x1, P1 ;  /* 0x00000001ff047807 */ /* 0x000fc80000800000 */
[----:B------:R-:W-:Y:S02]  /*3060*/  LOP3.LUT R10, R10, R4, RZ, 0x3c, !PT ;  /* 0x000000040a0a7212 */ /* 0x000fe400078e3cff */
[----:B--2---:R-:W-:-:S04]  /*3070*/  SEL R2, RZ, 0x1, P0 ;  /* 0x00000001ff027807 */ /* 0x004fc80000000000 */
[----:B------:R-:W-:Y:S01]  /*3080*/  LOP3.LUT R9, R9, R2, RZ, 0x3c, !PT ;  /* 0x0000000209097212 */ /* 0x000fe200078e3cff */
[----:B------:R-:W-:Y:S06]  /*3090*/  @P3 BRA `(.L_x_54) ;  /* 0xfffffffc002c3947 */ /* 0x000fec000383ffff */
[----:B------:R-:W-:Y:S01]  /*30a0*/  ULEA UR4, UR5, UR6, 0x3 ;  /* 0x0000000605047291 */ /* 0x000fe2000f8e18ff */
[----:B------:R-:W-:-:S08]  /*30b0*/  SHF.L.U32 R2, R12, 0x1f, RZ ;  /* 0x0000001f0c027819 */ /* 0x000fd000000006ff */
[----:B------:R-:W1:Y:S02]  /*30c0*/  SYNCS.PHASECHK.TRANS64 P0, [UR4+0x90], R2 ;  /* 0x00009002ff0075a7 */ /* 0x000e640008001004 */
[----:B-1----:R-:W-:Y:S05]  /*30d0*/  @P0 BRA `(.L_x_55) ;  /* 0x0000000000080947 */ /* 0x002fea0003800000 */
[----:B------:R-:W1:Y:S02]  /*30e0*/  SYNCS.PHASECHK.TRANS64.TRYWAIT P0, [UR4+0x90], R2 ;  /* 0x00009002ff0075a7 */ /* 0x000e640008001104 */
[----:B-1----:R-:W-:Y:S05]  /*30f0*/  @!P0 BRA `(.L_x_56) ;  /* 0x0000006000d48947 */ /* 0x002fea0003800000 */
.L_x_55:
[----:B------:R-:W-:-:S04]  /*3100*/  UIADD3 UR7, UPT, UPT, UR5, 0x1, URZ ;  /* 0x0000000105077890 */ /* 0x000fc8000fffe0ff */
[----:B------:R-:W-:-:S04]  /*3110*/  UISETP.NE.AND UP0, UPT, UR7, 0x2, UPT ;  /* 0x000000020700788c */ /* 0x000fc8000bf05270 */
[----:B------:R-:W-:Y:S02]  /*3120*/  USEL UR8, URZ, 0x1, UP0 ;  /* 0x00000001ff087887 */ /* 0x000fe40008000000 */
[----:B------:R-:W-:-:S04]  /*3130*/  USEL UR7, UR7, URZ, UP0 ;  /* 0x000000ff07077287 */ /* 0x000fc80008000000 */
[----:B------:R-:W-:Y:S01]  /*3140*/  ULEA UR7, UR7, UR6, 0x3 ;  /* 0x0000000607077291 */ /* 0x000fe2000f8e18ff */
[----:B-1----:R-:W-:-:S04]  /*3150*/  LOP3.LUT R2, R12, UR8, RZ, 0x3c, !PT ;  /* 0x000000080c027c12 */ /* 0x002fc8000f8e3cff */
[----:B------:R-:W-:-:S04]  /*3160*/  SHF.L.U32 R0, R2, 0x1f, RZ ;  /* 0x0000001f02007819 */ /* 0x000fc800000006ff */
[----:B------:R-:W1:Y:S02]  /*3170*/  SYNCS.PHASECHK.TRANS64 P0, [UR7+0x90], R0 ;  /* 0x00009000ff0075a7 */ /* 0x000e640008001007 */
[----:B-1----:R-:W-:Y:S05]  /*3180*/  @P0 EXIT ;  /* 0x000000000000094d */ /* 0x002fea0003800000 */
[----:B------:R-:W-:Y:S02]  /*3190*/  SHF.L.U32 R2, R2, 0x1f, RZ ;  /* 0x0000001f02027819 */ /* 0x000fe400000006ff */
[----:B------:R-:W-:-:S07]  /*31a0*/  MOV R0, UR7 ;  /* 0x0000000700007c02 */ /* 0x000fce0008000f00 */
.L_x_57:
[----:B-1----:R1:W2:Y:S02]  /*31b0*/  SYNCS.PHASECHK.TRANS64.TRYWAIT P0, [R0+URZ+0x90], R2 ;  /* 0x00009002000075a7 */ /* 0x0022a400080011ff */
[----:B--2---:R-:W-:Y:S05]  /*31c0*/  @!P0 NANOSLEEP.SYNCS 0x989680 ;  /* 0x009896800000895d */ /* 0x004fea0003900000 */
[----:B------:R-:W2:Y:S02]  /*31d0*/  @!P0 SYNCS.PHASECHK.TRANS64 P0, [R0+URZ+0x90], R2 ;  /* 0x00009002000085a7 */ /* 0x000ea400080010ff */
[----:B--2---:R-:W-:Y:S05]  /*31e0*/  @P0 EXIT ;  /* 0x000000000000094d */ /* 0x004fea0003800000 */
[----:B------:R-:W-:Y:S05]  /*31f0*/  BRA `(.L_x_57) ;  /* 0xfffffffc00ec7947 */ /* 0x000fea000383ffff */
.L_x_50:
[----:B------:R-:W-:Y:S05]  /*3200*/  BRA.U UP4, `(.L_x_58) ;  /* 0x0000001504487547 */ /* 0x000fea000b800000 */
[----:B------:R-:W-:Y:S01]  /*3210*/  UMOV UR4, 0x40 ;  /* 0x0000004000047882 */ /* 0x000fe20000000000 */
[----:B------:R-:W-:Y:S01]  /*3220*/  NOP ;  /* 0x0000000000007918 */ /* 0x000fe20000000000 */
[----:B------:R-:W-:Y:S01]  /*3230*/  ULEA UR5, UR47, UR4, 0x18 ;  /* 0x000000042f057291 */ /* 0x000fe2000f8ec0ff */
[----:B------:R-:W-:Y:S02]  /*3240*/  UMOV UR6, 0x400 ;  /* 0x0000040000067882 */ /* 0x000fe40000000000 */
[----:B------:R-:W-:-:S06]  /*3250*/  ULEA UR6, UR47, UR6, 0x18 ;  /* 0x000000062f067291 */ /* 0x000fcc000f8ec0ff */
[----:B------:R-:W1:Y:S02]  /*3260*/  LDS.U8 R0, [UR5+0x1c] ;  /* 0x00001c05ff007984 */ /* 0x000e640008000000 */
[----:B-1----:R-:W-:-:S13]  /*3270*/  ISETP.NE.AND P0, PT, R0, RZ, PT ;  /* 0x000000ff0000720c */ /* 0x002fda0003f05270 */
[----:B------:R-:W-:Y:S05]  /*3280*/  @P0 BRA `(.L_x_59) ;  /* 0x0000000400080947 */ /* 0x000fea0003800000 */
[----:B------:R-:W-:Y:S02]  /*3290*/  UISETP.NE.U32.AND UP1, UPT, UR68, 0x1, UPT ;  /* 0x000000014400788c */ /* 0x000fe4000bf25070 */
[----:B------:R-:W-:-:S07]  /*32a0*/  UIADD3 UR7, UPT, UPT, UR5, 0x8, URZ ;  /* 0x0000000805077890 */ /* 0x000fce000fffe0ff */
[----:B------:R-:W-:Y:S05]  /*32b0*/  BRA.U !UP1, `(.L_x_60) ;  /* 0x00000001099c7547 */ /* 0x000fea000b800000 */
[----:B------:R-:W-:Y:S01]  /*32c0*/  ELECT P0, URZ, PT ;  /* 0x0000000000ff782f */ /* 0x000fe20003800000 */
[----:B------:R-:W-:-:S12]  /*32d0*/  BSSY B0, `(.L_x_60) ;  /* 0x0000025000007945 */ /* 0x000fd80003800000 */
[----:B------:R-:W-:Y:S05]  /*32e0*/  @!P0 BRA `(.L_x_61) ;  /* 0x00000000008c8947 */ /* 0x000fea0003800000 */
[----:B------:R-:W-:-:S05]  /*32f0*/  UMOV UR4, 0x10 ;  /* 0x0000001000047882 */ /* 0x000fca0000000000 */
[----:B------:R-:W-:Y:S04]  /*3300*/  DEPBAR.LE SB1, 0x36 ;  /* 0x00009d800000791a */ /* 0x000fe80000000000 */
[----:B------:R-:W1:Y:S02]  /*3310*/  UTCATOMSWS.2CTA.FIND_AND_SET.ALIGN UP0, UR4, UR4 ;  /* 0x00000004000475e3 */ /* 0x000e640008200800 */
[----:B-1----:R-:W-:Y:S01]  /*3320*/  MOV R10, UR4 ;  /* 0x00000004000a7c02 */ /* 0x002fe20008000f00 */
[----:B------:R-:W-:Y:S06]  /*3330*/  BRA.U UP0, `(.L_x_62) ;  /* 0x0000000100187547 */ /* 0x000fec000b800000 */
.L_x_63:
[----:B------:R-:W-:Y:S05]  /*3340*/  NANOSLEEP 0x64 ;  /* 0x000000640000795d */ /* 0x000fea0003800000 */
[----:B------:R-:W-:-:S05]  /*3350*/  UMOV UR4, 0x10 ;  /* 0x0000001000047882 */ /* 0x000fca0000000000 */
[----:B------:R-:W-:Y:S04]  /*3360*/  DEPBAR.LE SB1, 0x36 ;  /* 0x00009d800000791a */ /* 0x000fe80000000000 */
[----:B------:R-:W1:Y:S02]  /*3370*/  UTCATOMSWS.2CTA.FIND_AND_SET.ALIGN UP0, UR4, UR4 ;  /* 0x00000004000475e3 */ /* 0x000e640008200800 */
[----:B-1----:R-:W-:Y:S01]  /*3380*/  MOV R10, UR4 ;  /* 0x00000004000a7c02 */ /* 0x002fe20008000f00 */
[----:B------:R-:W-:Y:S05]  /*3390*/  BRA.U !UP0, `(.L_x_63) ;  /* 0xfffffffd08e87547 */ /* 0x000fea000b83ffff */
.L_x_62:
[----:B------:R-:W1:Y:S01]  /*33a0*/  LDS R6, [UR5+0x10] ;  /* 0x00001005ff067984 */ /* 0x000e620008000800 */
[----:B------:R-:W-:Y:S01]  /*33b0*/  IMAD.U32 R0, RZ, RZ, UR6 ;  /* 0x00000006ff007e24 */ /* 0x000fe2000f8e00ff */
[----:B------:R-:W-:-:S03]  /*33c0*/  MOV R4, UR69 ;  /* 0x0000004500047c02 */ /* 0x000fc60008000f00 */
[----:B------:R-:W-:Y:S01]  /*33d0*/  VIADD R0, R0, 0x130 ;  /* 0x0000013000007836 */ /* 0x000fe20000000000 */
[----:B-1----:R-:W-:-:S04]  /*33e0*/  SHF.L.U32 R6, R6, 0x1f, RZ ;  /* 0x0000001f06067819 */ /* 0x002fc800000006ff */
[----:B------:R-:W1:Y:S02]  /*33f0*/  SYNCS.PHASECHK.TRANS64.TRYWAIT P0, [UR5+0x8], R6 ;  /* 0x00000806ff0075a7 */ /* 0x000e640008001105 */
[----:B-1----:R-:W-:Y:S05]  /*3400*/  @P0 BRA `(.L_x_64) ;  /* 0x0000000000080947 */ /* 0x002fea0003800000 */
[----:B------:R-:W1:Y:S02]  /*3410*/  SYNCS.PHASECHK.TRANS64.TRYWAIT P0, [UR5+0x8], R6 ;  /* 0x00000806ff0075a7 */ /* 0x000e640008001105 */
[----:B-1----:R-:W-:Y:S05]  /*3420*/  @!P0 BRA `(.L_x_65) ;  /* 0x0000006000208947 */ /* 0x002fea0003800000 */
.L_x_64:
[----:B------:R-:W-:Y:S01]  /*3430*/  PRMT R4, R4, 0x654, R0 ;  /* 0x0000065404047816 */ /* 0x000fe20000000000 */
[----:B------:R-:W-:Y:S01]  /*3440*/  HFMA2 R0, -RZ, RZ, 0, 5.9604644775390625e-08 ;  /* 0x00000001ff007431 */ /* 0x000fe200000001ff */
[----:B------:R-:W-:Y:S01]  /*3450*/  UPRMT UR4, UR69, 0x654, UR7 ;  /* 0x0000065445047896 */ /* 0x000fe20008000007 */
[----:B------:R-:W-:Y:S02]  /*3460*/  IMAD.MOV.U32 R8, RZ, RZ, 0xffff ;  /* 0x0000ffffff087424 */ /* 0x000fe400078e00ff */
[----:B-1----:R-:W-:Y:S02]  /*3470*/  IMAD.MOV.U32 R6, RZ, RZ, 0x4 ;  /* 0x00000004ff067424 */ /* 0x002fe400078e00ff */
[----:B------:R-:W-:Y:S01]  /*3480*/  IMAD.SHL.U32 R9, R10, 0x20, RZ ;  /* 0x000000200a097824 */ /* 0x000fe200078e00ff */
[----:B------:R-:W-:Y:S02]  /*3490*/  MOV R5, UR4 ;  /* 0x0000000400057c02 */ /* 0x000fe40008000f00 */
[-C--:B------:R-:W-:Y:S01]  /*34a0*/  SHF.L.U32 R8, R8, R10.reuse, RZ ;  /* 0x0000000a08087219 */ /* 0x080fe200000006ff */
[----:B------:R1:W-:Y:S01]  /*34b0*/  SYNCS.ARRIVE.TRANS64.RED RZ, [UR4], R6 ;  /* 0x00000006ffff79a7 */ /* 0x0003e20008000404 */
[----:B------:R-:W-:Y:S01]  /*34c0*/  SHF.L.U32 R7, R0, R10, RZ ;  /* 0x0000000a00077219 */ /* 0x000fe200000006ff */
[----:B------:R1:W-:Y:S04]  /*34d0*/  STS [UR6+0x130], R9 ;  /* 0x00013009ff007988 */ /* 0x0003e80008000806 */
[----:B------:R1:W-:Y:S04]  /*34e0*/  STAS [R4.64], R10 ;  /* 0x0000000a04007dbd */ /* 0x0003e8000c0008ff */
[----:B------:R1:W-:Y:S04]  /*34f0*/  ATOMS.OR RZ, [UR5+0x14], R8 ;  /* 0x00001408ffff798c */ /* 0x0003e8000b000005 */
[----:B------:R1:W-:Y:S04]  /*3500*/  ATOMS.OR RZ, [UR5+0x18], R7 ;  /* 0x00001807ffff798c */ /* 0x0003e8000b000005 */
[----:B------:R1:W-:Y:S02]  /*3510*/  ATOMS.XOR RZ, [UR5+0x10], R0 ;  /* 0x00001000ffff798c */ /* 0x0003e4000b800005 */
.L_x_61:
[----:B------:R-:W-:Y:S05]  /*3520*/  BSYNC B0 ;  /* 0x0000000000007941 */ /* 0x000fea0003800000 */
.L_x_60:
[----:B------:R-:W-:Y:S05]  /*3530*/  BRA.U UP1, `(.L_x_66) ;  /* 0x00000001016c7547 */ /* 0x000fea000b800000 */
[----:B------:R-:W-:-:S03]  /*3540*/  UMOV UR4, 0xffffffff ;  /* 0xffffffff00047882 */ /* 0x000fc60000000000 */
[----:B------:R-:W-:Y:S05]  /*3550*/  BRA.DIV UR4, `(.L_x_67) ;  /* 0x0000005e04ec7947 */ /* 0x000fea000b800000 */
[----:B------:R-:W-:-:S13]  /*3560*/  ELECT P6, URZ, PT ;  /* 0x0000000000ff782f */ /* 0x000fda00038c0000 */
.L_x_167:
[----:B------:R-:W-:Y:S05]  /*3570*/  @!P6 BRA `(.L_x_66) ;  /* 0x00000000005ce947 */ /* 0x000fea0003800000 */
[----:B-1----:R-:W1:Y:S02]  /*3580*/  LDS R4, [UR5+0x10] ;  /* 0x00001005ff047984 */ /* 0x002e640008000800 */
[----:B-1----:R-:W-:-:S04]  /*3590*/  SHF.L.U32 R4, R4, 0x1f, RZ ;  /* 0x0000001f04047819 */ /* 0x002fc800000006ff */
[----:B------:R-:W1:Y:S02]  /*35a0*/  SYNCS.PHASECHK.TRANS64.TRYWAIT P0, [UR5+0x8], R4 ;  /* 0x00000804ff0075a7 */ /* 0x000e640008001105 */
[----:B-1----:R-:W-:Y:S05]  /*35b0*/  @P0 BRA `(.L_x_68) ;  /* 0x0000000000080947 */ /* 0x002fea0003800000 */
[----:B------:R-:W1:Y:S02]  /*35c0*/  SYNCS.PHASECHK.TRANS64.TRYWAIT P0, [UR5+0x8], R4 ;  /* 0x00000804ff0075a7 */ /* 0x000e640008001105 */
[----:B-1----:R-:W-:Y:S05]  /*35d0*/  @!P0 BRA `(.L_x_69) ;  /* 0x0000005c00ec8947 */ /* 0x002fea0003800000 */
.L_x_68:
[----:B------:R-:W2:Y:S01]  /*35e0*/  LDS R6, [UR6+0x130] ;  /* 0x00013006ff067984 */ /* 0x000ea20008000800 */
[----:B-1----:R-:W-:Y:S02]  /*35f0*/  HFMA2 R0, -RZ, RZ, 0, 5.9604644775390625e-08 ;  /* 0x00000001ff007431 */ /* 0x002fe400000001ff */
[----:B------:R-:W-:Y:S01]  /*3600*/  IMAD.MOV.U32 R4, RZ, RZ, 0xffff ;  /* 0x0000ffffff047424 */ /* 0x000fe200078e00ff */
[----:B------:R-:W-:Y:S01]  /*3610*/  UPRMT UR4, UR69, 0x654, UR7 ;  /* 0x0000065445047896 */ /* 0x000fe20008000007 */
[----:B--2---:R-:W-:-:S03]  /*3620*/  IMAD.SHL.U32 R5, R6, 0x20, RZ ;  /* 0x0000002006057824 */ /* 0x004fc600078e00ff */
[-C--:B------:R-:W-:Y:S02]  /*3630*/  SHF.L.U32 R4, R4, R6.reuse, RZ ;  /* 0x0000000604047219 */ /* 0x080fe400000006ff */
[----:B------:R-:W-:Y:S01]  /*3640*/  SHF.L.U32 R6, R0, R6, RZ ;  /* 0x0000000600067219 */ /* 0x000fe200000006ff */
[----:B------:R2:W-:Y:S04]  /*3650*/  STS [UR6+0x130], R5 ;  /* 0x00013005ff007988 */ /* 0x0005e80008000806 */
[----:B------:R2:W-:Y:S04]  /*3660*/  ATOMS.OR RZ, [UR5+0x14], R4 ;  /* 0x00001404ffff798c */ /* 0x0005e8000b000005 */
[----:B------:R2:W-:Y:S01]  /*3670*/  ATOMS.OR RZ, [UR5+0x18], R6 ;  /* 0x00001806ffff798c */ /* 0x0005e2000b000005 */
[----:B------:R-:W-:Y:S03]  /*3680*/  SYNCS.ARRIVE.TRANS64.RED.A1T0 RZ, [UR4], RZ ;  /* 0x000000ffffff79a7 */ /* 0x000fe60008100404 */
[----:B------:R2:W-:Y:S01]  /*3690*/  ATOMS.XOR RZ, [UR5+0x10], R0 ;  /* 0x00001000ffff798c */ /* 0x0005e2000b800005 */
[----:B------:R-:W-:Y:S05]  /*36a0*/  BRA `(.L_x_66) ;  /* 0x0000000000107947 */ /* 0x000fea0003800000 */
.L_x_59:
[----:B------:R-:W-:Y:S02]  /*36b0*/  MOV R0, 0xffffffff ;  /* 0xffffffff00007802 */ /* 0x000fe40000000f00 */
[----:B------:R-:W-:-:S03]  /*36c0*/  MOV R4, 0x36f0 ;  /* 0x000036f000047802 */ /* 0x000fc60000000f00 */
[----:B------:R1:W-:Y:S04]  /*36d0*/  STS [UR6+0x130], R0 ;  /* 0x00013000ff007988 */ /* 0x0003e80008000806 */
[----:B-1---5:R-:W-:Y:S05]  /*36e0*/  CALL.REL.NOINC `($__internal_1_$__cuda_sm10x_tcgen05_guardrail_trap_phase_invalid_during_alloc) ;  /* 0x0000006400c07944 */ /* 0x022fea0003c00000 */
.L_x_66:
[----:B------:R-:W-:Y:S05]  /*36f0*/  WARPSYNC.ALL ;  /* 0x0000000000007948 */ /* 0x000fea0003800000 */
[----:B------:R-:W3:Y:S01]  /*3700*/  S2UR UR4, SR_CgaCtaId ;  /* 0x00000000000479c3 */ /* 0x000ee20000008800 */
[----:B------:R-:W-:Y:S01]  /*3710*/  UMOV UR41, 0x400 ;  /* 0x0000040000297882 */ /* 0x000fe20000000000 */
[----:B------:R-:W-:-:S06]  /*3720*/  NOP ;  /* 0x0000000000007918 */ /* 0x000fcc0000000000 */
[----:B------:R-:W-:Y:S06]  /*3730*/  BAR.ARV 0x6, 0xa0 ;  /* 0x0182800000007b1d */ /* 0x000fec0000002000 */
[----:B------:R-:W4:Y:S01]  /*3740*/  LDCU UR6, c[0x0][0x38c] ;  /* 0x00007180ff0677ac */ /* 0x000f220008000800 */
[----:B------:R-:W-:Y:S01]  /*3750*/  LOP3.LUT R3, R3, 0xffff, RZ, 0xc0, !PT ;  /* 0x0000ffff03037812 */ /* 0x000fe200078ec0ff */
[----:B-1----:R-:W-:Y:S01]  /*3760*/  IMAD.MOV.U32 R9, RZ, RZ, 0x1 ;  /* 0x00000001ff097424 */ /* 0x002fe200078e00ff */
[----:B------:R-:W-:Y:S01]  /*3770*/  LOP3.LUT R2, R2, 0xffff, RZ, 0xc0, !PT ;  /* 0x0000ffff02027812 */ /* 0x000fe200078ec0ff */
[----:B------:R-:W-:Y:S01]  /*3780*/  IMAD.MOV.U32 R8, RZ, RZ, RZ ;  /* 0x000000ffff087224 */ /* 0x000fe200078e00ff */
[----:B------:R-:W-:Y:S01]  /*3790*/  R2UR UR43, R3 ;  /* 0x00000000032b72ca */ /* 0x000fe200000e0000 */
[----:B------:R-:W-:Y:S01]  /*37a0*/  UMOV UR47, URZ ;  /* 0x000000ff002f7c82 */ /* 0x000fe20008000000 */
[----:B------:R-:W-:-:S02]  /*37b0*/  R2UR UR65, R2 ;  /* 0x00000000024172ca */ /* 0x000fc400000e0000 */
[----:B------:R-:W-:Y:S01]  /*37c0*/  CS2R R2, SRZ ;  /* 0x0000000000027805 */ /* 0x000fe2000001ff00 */
[----:B------:R-:W-:Y:S01]  /*37d0*/  UMOV UR38, URZ ;  /* 0x000000ff00267c82 */ /* 0x000fe20008000000 */
[----:B---3--:R-:W-:Y:S01]  /*37e0*/  ULEA UR41, UR4, UR41, 0x18 ;  /* 0x0000002904297291 */ /* 0x008fe2000f8ec0ff */
[----:B------:R-:W-:Y:S01]  /*37f0*/  UMOV UR37, URZ ;  /* 0x000000ff00257c82 */ /* 0x000fe20008000000 */
[----:B------:R-:W-:Y:S02]  /*3800*/  UISETP.NE.AND UP3, UPT, UR68, URZ, UPT ;  /* 0x000000ff4400728c */ /* 0x000fe4000bf65270 */
[----:B------:R-:W-:Y:S02]  /*3810*/  UIADD3 UR5, UPT, UPT, UR41, 0x4300, URZ ;  /* 0x0000430029057890 */ /* 0x000fe4000fffe0ff */
[----:B------:R-:W-:-:S03]  /*3820*/  UIADD3 UR4, UPT, UPT, UR41, 0x10300, URZ ;  /* 0x0001030029047890 */ /* 0x000fc6000fffe0ff */
[----:B--2---:R-:W1:Y:S01]  /*3830*/  LDS R0, [UR41+0x130] ;  /* 0x00013029ff007984 */ /* 0x004e620008000800 */
[----:B----4-:R-:W-:Y:S02]  /*3840*/  UIADD3 UR6, UPT, UPT, UR6, 0x7f, URZ ;  /* 0x0000007f06067890 */ /* 0x010fe4000fffe0ff */
[----:B------:R-:W-:Y:S02]  /*3850*/  USHF.R.U32.HI UR5, URZ, 0x4, UR5 ;  /* 0x00000004ff057899 */ /* 0x000fe40008011605 */
[----:B------:R-:W-:Y:S02]  /*3860*/  USHF.R.S32.HI UR64, URZ, 0x1f, UR6 ;  /* 0x0000001fff407899 */ /* 0x000fe40008011406 */
[----:B------:R-:W-:Y:S02]  /*3870*/  USHF.R.U32.HI UR4, URZ, 0x4, UR4 ;  /* 0x00000004ff047899 */ /* 0x000fe40008011604 */
[----:B------:R-:W-:Y:S02]  /*3880*/  ULEA.HI UR64, UR64, UR6, URZ, 0x7 ;  /* 0x0000000640407291 */ /* 0x000fe4000f8f38ff */
[----:B------:R-:W-:-:S02]  /*3890*/  ULOP3.LUT UR5, UR5, 0x3fff, URZ, 0xc0, !UPT ;  /* 0x00003fff05057892 */ /* 0x000fc4000f8ec0ff */
[----:B------:R-:W-:Y:S02]  /*38a0*/  USHF.R.S32.HI UR64, URZ, 0x7, UR64 ;  /* 0x00000007ff407899 */ /* 0x000fe40008011440 */
[----:B------:R-:W-:Y:S02]  /*38b0*/  ULOP3.LUT UR45, UR4, 0x3fff, URZ, 0xc0, !UPT ;  /* 0x00003fff042d7892 */ /* 0x000fe4000f8ec0ff */
[----:B------:R-:W-:Y:S01]  /*38c0*/  UISETP.LT.AND UP0, UPT, UR64, 0x1, UPT ;  /* 0x000000014000788c */ /* 0x000fe2000bf01270 */
[----:B------:R-:W-:Y:S01]  /*38d0*/  UMOV UR62, 0x0 ;  /* 0x00000000003e7882 */ /* 0x000fe20000000000 */
        /* <DEDUP_REMOVED lines=9> */
[----:B------:R-:W-:-:S02]  /*3970*/  ULOP3.LUT UR44, UR5, 0x10000, URZ, 0xfc, !UPT ;  /* 0x00010000052c7892 */ /* 0x000fc4000f8efcff */
[----:B------:R-:W-:Y:S02]  /*3980*/  ULOP3.LUT UR45, UR45, 0x10000, URZ, 0xfc, !UPT ;  /* 0x000100002d2d7892 */ /* 0x000fe4000f8efcff */
[----:B------:R-:W-:Y:S01]  /*3990*/  USEL UR66, UR64, 0x1, !UP0 ;  /* 0x0000000140427887 */ /* 0x000fe2000c000000 */
[----:B------:R-:W-:Y:S01]  /*39a0*/  UMOV UR52, 0x0 ;  /* 0x0000000000347882 */ /* 0x000fe20000000000 */
[----:B------:R-:W-:Y:S01]  /*39b0*/  UMOV UR53, 0x8200490 ;  /* 0x0820049000357882 */ /* 0x000fe20000000000 */
[----:B------:R-:W-:Y:S01]  /*39c0*/  UMOV UR50, 0x0 ;  /* 0x0000000000327882 */ /* 0x000fe20000000000 */
[----:B------:R-:W-:Y:S01]  /*39d0*/  UMOV UR51, 0x8200490 ;  /* 0x0820049000337882 */ /* 0x000fe20000000000 */
[----:B------:R-:W-:Y:S01]  /*39e0*/  UMOV UR48, 0x0 ;  /* 0x0000000000307882 */ /* 0x000fe20000000000 */
[----:B-1----:R-:W-:Y:S01]  /*39f0*/  R2UR UR67, R0 ;  /* 0x00000000004372ca */ /* 0x002fe200000e0000 */
[----:B------:R-:W-:-:S14]  /*3a00*/  UMOV UR49, 0x8200490 ;  /* 0x0820049000317882 */ /* 0x000fdc0000000000 */
.L_x_77:
[C---:B------:R-:W-:Y:S02]  /*3a10*/  LEA R0, R8.reuse, UR41, 0x3 ;  /* 0x0000002908007c11 */ /* 0x040fe4000f8e18ff */
[----:B------:R-:W-:Y:S02]  /*3a20*/  SHF.L.U32 R4, R3, 0x1f, RZ ;  /* 0x0000001f03047819 */ /* 0x000fe400000006ff */
[----:B------:R-:W-:Y:S02]  /*3a30*/  LEA R5, R8, UR41, 0x4 ;  /* 0x0000002908057c11 */ /* 0x000fe4000f8e20ff */
[----:B------:R-:W1:Y:S02]  /*3a40*/  SYNCS.PHASECHK.TRANS64.TRYWAIT P0, [R0+URZ+0x80], R4 ;  /* 0x00008004000075a7 */ /* 0x000e6400080011ff */
[----:B-1-3--:R-:W-:Y:S05]  /*3a50*/  @!P0 BRA `(.L_x_70) ;  /* 0x0000005800e48947 */ /* 0x00afea0003800000 */
.L_x_168:
[----:B-1----:R-:W1:Y:S01]  /*3a60*/  LDS.128 R4, [R5+0x110] ;  /* 0x0001100005047984 */ /* 0x002e620000000c00 */
[----:B------:R-:W-:Y:S02]  /*3a70*/  VIADD R0, R0, 0x90 ;  /* 0x0000009000007836 */ /* 0x000fe40000000000 */
[----:B------:R-:W-:Y:S01]  /*3a80*/  VIADD R8, R8, 0x1 ;  /* 0x0000000108087836 */ /* 0x000fe20000000000 */
[----:B------:R-:W-:Y:S01]  /*3a90*/  @!PT LDS RZ, [RZ] ;  /* 0x00000000fffff984 */ /* 0x000fe20000000800 */
[----:B------:R-:W-:Y:S01]  /*3aa0*/  @!PT LDS RZ, [RZ] ;  /* 0x00000000fffff984 */ /* 0x000fe20000000800 */
[----:B------:R-:W-:Y:S01]  /*3ab0*/  @!PT LDS RZ, [RZ] ;  /* 0x00000000fffff984 */ /* 0x000fe20000000800 */
[----:B------:R-:W-:Y:S01]  /*3ac0*/  @!PT LDS RZ, [RZ] ;  /* 0x00000000fffff984 */ /* 0x000fe20000000800 */
[----:B------:R2:W-:Y:S06]  /*3ad0*/  MEMBAR.ALL.CTA ;  /* 0x0000000000007992 */ /* 0x0005ec0000008000 */
[----:B--2---:R-:W2:Y:S01]  /*3ae0*/  FENCE.VIEW.ASYNC.S ;  /* 0x00000000000073c6 */ /* 0x004ea20000000000 */
[----:B------:R-:W-:-:S04]  /*3af0*/  PRMT R0, RZ, 0x654, R0 ;  /* 0x00000654ff007816 */ /* 0x000fc80000000000 */
[----:B--2---:R2:W-:Y:S01]  /*3b00*/  SYNCS.ARRIVE.TRANS64.RED.A1T0 RZ, [R0+URZ], RZ ;  /* 0x000000ff00ff79a7 */ /* 0x0045e200081004ff */
[----:B-1----:R-:W-:Y:S01]  /*3b10*/  LOP3.LUT P1, RZ, R6, 0x1, RZ, 0xc0, !PT ;  /* 0x0000000106ff7812 */ /* 0x002fe2000782c0ff */
[----:B--2---:R-:W-:-:S12]  /*3b20*/  BRA.U UP3, `(.L_x_71) ;  /* 0x0000000503587547 */ /* 0x004fd8000b800000 */
[----:B------:R-:W1:Y:S01]  /*3b30*/  LDCU UR4, c[0x0][0x38c] ;  /* 0x00007180ff0477ac */ /* 0x000e620008000800 */
[----:B------:R-:W-:Y:S02]  /*3b40*/  PLOP3.LUT P2, PT, PT, PT, PT, 0x80, 0x8 ;  /* 0x000000000008781c */ /* 0x000fe40003f4f070 */
[----:B------:R-:W-:Y:S01]  /*3b50*/  SHF.L.U32 R4, R9, 0x1f, RZ ;  /* 0x0000001f09047819 */ /* 0x000fe200000006ff */
[----:B------:R-:W-:Y:S02]  /*3b60*/  ULEA UR46, UR47, UR41, 0x3 ;  /* 0x000000292f2e7291 */ /* 0x000fe4000f8e18ff */
[----:B------:R-:W-:Y:S02]  /*3b70*/  ULEA UR36, UR47, UR67, 0x6 ;  /* 0x000000432f247291 */ /* 0x000fe4000f8e30ff */
[----:B-1----:R-:W-:-:S06]  /*3b80*/  UISETP.GE.AND UP0, UPT, UR4, 0x1, UPT ;  /* 0x000000010400788c */ /* 0x002fcc000bf06270 */
[----:B------:R-:W-:-:S05]  /*3b90*/  PLOP3.LUT P0, PT, PT, PT, UP0, 0x80, 0x8 ;  /* 0x000000000008781c */ /* 0x000fca0003f0f008 */
[----:B------:R-:W-:-:S08]  /*3ba0*/  @UP0 ULEA UR4, UR38, UR41, 0x3 ;  /* 0x0000002926040291 */ /* 0x000fd0000f8e18ff */
[----:B------:R-:W-:-:S04]  /*3bb0*/  @P0 SHF.L.U32 R0, R2, 0x1f, RZ ;  /* 0x0000001f02000819 */ /* 0x000fc800000006ff */
[----:B------:R1:W2:Y:S01]  /*3bc0*/  @P0 SYNCS.PHASECHK.TRANS64.TRYWAIT P2, [UR4], R0 ;  /* 0x00000000ff0005a7 */ /* 0x0002a20008041104 */
[----:B------:R-:W3:Y:S02]  /*3bd0*/  SYNCS.PHASECHK.TRANS64.TRYWAIT P0, [UR46+0xc0], R4 ;  /* 0x0000c004ff0075a7 */ /* 0x000ee4000800112e */
[----:B-123--:R-:W-:Y:S05]  /*3be0*/  @!P0 BRA `(.L_x_72) ;  /* 0x0000005800948947 */ /* 0x00efea0003800000 */
.L_x_170:
[----:B------:R-:W-:Y:S01]  /*3bf0*/  UMOV UR42, UR37 ;  /* 0x00000025002a7c82 */ /* 0x000fe20008000000 */
[----:B------:R-:W-:Y:S05]  /*3c00*/  BRA.U !UP0, `(.L_x_73) ;  /* 0x0000000508107547 */ /* 0x000fea000b800000 */
[----:B------:R-:W-:Y:S02]  /*3c10*/  UIADD3 UR42, UPT, UPT, UR66, UR37, URZ ;  /* 0x00000025422a7290 */ /* 0x000fe4000fffe0ff */
[----:B------:R-:W-:Y:S01]  /*3c20*/  UPLOP3.LUT UP2, UPT, UPT, UPT, UPT, 0x40, 0x4 ;  /* 0x000000000004789c */ /* 0x000fe20003f4e870 */
[----:B------:R-:W-:Y:S01]  /*3c30*/  UMOV UR39, UR64 ;  /* 0x0000004000277c82 */ /* 0x000fe20008000000 */
[----:B------:R-:W-:-:S09]  /*3c40*/  UMOV UR5, UR38 ;  /* 0x0000002600057c82 */ /* 0x000fd20008000000 */
.L_x_76:
[----:B------:R-:W-:Y:S01]  /*3c50*/  ULEA UR7, UR5, UR41, 0x3 ;  /* 0x0000002905077291 */ /* 0x000fe2000f8e18ff */
[----:B--23--:R-:W-:Y:S11]  /*3c60*/  @P2 BRA `(.L_x_74) ;  /* 0x00000000000c2947 */ /* 0x00cff60003800000 */
[----:B-1----:R-:W-:Y:S04]  /*3c70*/  SHF.L.U32 R4, R2, 0x1f, RZ ;  /* 0x0000001f02047819 */ /* 0x002fe800000006ff */
[----:B------:R-:W1:Y:S02]  /*3c80*/  SYNCS.PHASECHK.TRANS64.TRYWAIT P0, [UR7], R4 ;  /* 0x00000004ff0075a7 */ /* 0x000e640008001107 */
[----:B-1----:R-:W-:Y:S05]  /*3c90*/  @!P0 BRA `(.L_x_75) ;  /* 0x0000005800808947 */ /* 0x002fea0003800000 */
.L_x_74:
[----:B------:R-:W-:Y:S01]  /*3ca0*/  UISETP.NE.AND UP0, UPT, UR39, 0x1, UPT ;  /* 0x000000012700788c */ /* 0x000fe2000bf05270 */
[----:B------:R-:W-:Y:S01]  /*3cb0*/  PLOP3.LUT P2, PT, PT, PT, PT, 0x80, 0x8 ;  /* 0x000000000008781c */ /* 0x000fe20003f4f070 */
[----:B------:R-:W-:Y:S02]  /*3cc0*/  UIADD3 UR4, UPT, UPT, UR5, 0x1, URZ ;  /* 0x0000000105047890 */ /* 0x000fe4000fffe0ff */
[----:B------:R-:W-:Y:S02]  /*3cd0*/  UIADD3 UR40, UPT, UPT, UR7, 0x18, URZ ;  /* 0x0000001807287890 */ /* 0x000fe4000fffe0ff */
[----:B------:R-:W-:Y:S01]  /*3ce0*/  UISETP.NE.AND UP1, UPT, UR4, 0x3, UPT ;  /* 0x000000030400788c */ /* 0x000fe2000bf25270 */
[----:B------:R-:W-:Y:S01]  /*3cf0*/  PLOP3.LUT P0, PT, PT, PT, UP0, 0x80, 0x8 ;  /* 0x000000000008781c */ /* 0x000fe20003f0f008 */
[----:B------:R-:W-:Y:S02]  /*3d00*/  UIADD3 UR37, UPT, UPT, UR37, 0x1, URZ ;  /* 0x0000000125257890 */ /* 0x000fe4000fffe0ff */
[----:B------:R-:W-:Y:S02]  /*3d10*/  USEL UR6, URZ, 0x1, UP1 ;  /* 0x00000001ff067887 */ /* 0x000fe40008800000 */
[----:B------:R-:W-:Y:S02]  /*3d20*/  USEL UR38, UR4, URZ, UP1 ;  /* 0x000000ff04267287 */ /* 0x000fe40008800000 */
[----:B------:R-:W-:Y:S02]  /*3d30*/  UIADD3 UR39, UPT, UPT, UR39, -0x1, URZ ;  /* 0xffffffff27277890 */ /* 0x000fe4000fffe0ff */
[----:B------:R-:W-:Y:S01]  /*3d40*/  @UP0 ULEA UR4, UR38, UR41, 0x3 ;  /* 0x0000002926040291 */ /* 0x000fe2000f8e18ff */
[----:B------:R-:W-:Y:S01]  /*3d50*/  LOP3.LUT R2, R2, UR6, RZ, 0x3c, !PT ;  /* 0x0000000602027c12 */ /* 0x000fe2000f8e3cff */
[----:B------:R-:W-:Y:S02]  /*3d60*/  ULEA UR6, UR5, UR45, 0xa ;  /* 0x0000002d05067291 */ /* 0x000fe4000f8e50ff */
[----:B------:R-:W-:Y:S01]  /*3d70*/  UISETP.NE.AND UP0, UPT, UR37, UR42, UPT ;  /* 0x0000002a2500728c */ /* 0x000fe2000bf05270 */
[----:B-1----:R-:W-:Y:S01]  /*3d80*/  @P0 SHF.L.U32 R0, R2, 0x1f, RZ ;  /* 0x0000001f02000819 */ /* 0x002fe200000006ff */
[----:B------:R-:W-:Y:S02]  /*3d90*/  UIADD3 UR34, UPT, UPT, UR6, 0x2, URZ ;  /* 0x0000000206227890 */ /* 0x000fe4000fffe0ff */
[----:B------:R-:W-:Y:S01]  /*3da0*/  UIADD3 UR30, UPT, UPT, UR6, 0x4, URZ ;  /* 0x00000004061e7890 */ /* 0x000fe2000fffe0ff */
[----:B------:R2:W3:Y:S01]  /*3db0*/  @P0 SYNCS.PHASECHK.TRANS64.TRYWAIT P2, [UR4], R0 ;  /* 0x00000000ff0005a7 */ /* 0x0004e20008041104 */
[----:B------:R-:W-:Y:S02]  /*3dc0*/  ULEA UR4, UR5, UR44, 0xa ;  /* 0x0000002c05047291 */ /* 0x000fe4000f8e50ff */
[----:B------:R-:W-:Y:S02]  /*3dd0*/  UIADD3 UR26, UPT, UPT, UR6, 0x6, URZ ;  /* 0x00000006061a7890 */ /* 0x000fe4000fffe0ff */
        /* <DEDUP_REMOVED lines=10> */
[----:B------:R-:W-:Y:S01]  /*3e80*/  UIADD3 UR8, UPT, UPT, UR4, 0x206, URZ ;  /* 0x0000020604087890 */ /* 0x000fe2000fffe0ff */
[----:B------:R-:W-:Y:S01]  /*3e90*/  UMOV UR7, 0x40004040 ;  /* 0x4000404000077882 */ /* 0x000fe20000000000 */
[----:B------:R-:W-:Y:S01]  /*3ea0*/  UMOV UR5, 0x40004040 ;  /* 0x4000404000057882 */ /* 0x000fe20000000000 */
[----:B------:R-:W-:Y:S01]  /*3eb0*/  UMOV UR35, 0x40004040 ;  /* 0x4000404000237882 */ /* 0x000fe20000000000 */
[----:B------:R1:W-:Y:S01]  /*3ec0*/  UTCHMMA.2CTA gdesc[UR4], gdesc[UR6], tmem[UR36], tmem[UR62], idesc[UR63], UP2 ;  /* 0x00ff3e06040075ea */ /* 0x0003e20009200024 */
[----:B------:R-:W-:Y:S01]  /*3ed0*/  UPLOP3.LUT UP2, UPT, UPT, UPT, UPT, 0x80, 0x8 ;  /* 0x000000000008789c */ /* 0x000fe20003f4f070 */
[----:B------:R-:W-:Y:S01]  /*3ee0*/  UMOV UR33, 0x40004040 ;  /* 0x4000404000217882 */ /* 0x000fe20000000000 */
[----:B------:R-:W-:Y:S01]  /*3ef0*/  UMOV UR31, 0x40004040 ;  /* 0x40004040001f7882 */ /* 0x000fe20000000000 */
[----:B------:R2:W-:Y:S01]  /*3f00*/  UTCHMMA.2CTA gdesc[UR32], gdesc[UR34], tmem[UR36], tmem[UR60], idesc[UR61], UPT ;  /* 0x00ff3c22200075ea */ /* 0x0005e2000ba00024 */
        /* <DEDUP_REMOVED lines=14> */
[----:B------:R-:W-:Y:S01]  /*3ff0*/  UMOV UR9, 0x40004040 ;  /* 0x4000404000097882 */ /* 0x000fe20000000000 */
[----:B------:R2:W-:Y:S01]  /*4000*/  UTCHMMA.2CTA gdesc[UR12], gdesc[UR14], tmem[UR36], tmem[UR50], idesc[UR51], UPT ;  /* 0x00ff320e0c0075ea */ /* 0x0005e2000ba00024 */
[----:B------:R2:W-:Y:S01]  /*4010*/  UTCHMMA.2CTA gdesc[UR8], gdesc[UR10], tmem[UR36], tmem[UR48], idesc[UR49], UPT ;  /* 0x00ff300a080075ea */ /* 0x0005e2000ba00024 */
[----:B------:R2:W-:Y:S01]  /*4020*/  UTCBAR.2CTA.MULTICAST [UR40], URZ, UR43 ;  /* 0x000000ff280073e9 */ /* 0x0005e2000820082b */
[----:B-1----:R-:W-:Y:S01]  /*4030*/  UMOV UR5, UR38 ;  /* 0x0000002600057c82 */ /* 0x002fe20008000000 */
[----:B------:R-:W-:Y:S05]  /*4040*/  BRA.U UP0, `(.L_x_76) ;  /* 0xfffffffd00007547 */ /* 0x000fea000b83ffff */
.L_x_73:
[----:B------:R-:W-:Y:S01]  /*4050*/  UIADD3 UR4, UPT, UPT, UR46, 0xa0, URZ ;  /* 0x000000a02e047890 */ /* 0x000fe2000fffe0ff */
[----:B------:R-:W-:-:S08]  /*4060*/  UMOV UR37, UR42 ;  /* 0x0000002a00257c82 */ /* 0x000fd00008000000 */
[----:B------:R4:W-:Y:S01]  /*4070*/  UTCBAR.2CTA.MULTICAST [UR4], URZ, UR65 ;  /* 0x000000ff040073e9 */ /* 0x0009e20008200841 */
[----:B------:R-:W-:Y:S02]  /*4080*/  NOP ;  /* 0x0000000000007918 */ /* 0x000fe40000000000 */
.L_x_71:
[----:B----4-:R-:W-:Y:S01]  /*4090*/  UIADD3 UR4, UPT, UPT, UR47, 0x1, URZ ;  /* 0x000000012f047890 */ /* 0x010fe2000fffe0ff */
[----:B------:R-:W-:-:S03]  /*40a0*/  ISETP.NE.AND P0, PT, R8, 0x2, PT ;  /* 0x000000020800780c */ /* 0x000fc60003f05270 */
[----:B------:R-:W-:Y:S01]  /*40b0*/  UISETP.NE.AND UP0, UPT, UR4, 0x4, UPT ;  /* 0x000000040400788c */ /* 0x000fe2000bf05270 */
[----:B-12---:R-:W-:Y:S02]  /*40c0*/  SEL R0, RZ, 0x1, P0 ;  /* 0x00000001ff007807 */ /* 0x006fe40000000000 */
[----:B------:R-:W-:Y:S01]  /*40d0*/  SEL R8, R8, RZ, P0 ;  /* 0x000000ff08087207 */ /* 0x000fe20000000000 */
[----:B------:R-:W-:Y:S01]  /*40e0*/  USEL UR5, URZ, 0x1, UP0 ;  /* 0x00000001ff057887 */ /* 0x000fe20008000000 */
[----:B------:R-:W-:Y:S01]  /*40f0*/  LOP3.LUT R3, R3, R0, RZ, 0x3c, !PT ;  /* 0x0000000003037212 */ /* 0x000fe200078e3cff */
[----:B------:R-:W-:-:S04]  /*4100*/  USEL UR47, UR4, URZ, UP0 ;  /* 0x000000ff042f7287 */ /* 0x000fc80008000000 */
[----:B------:R-:W-:Y:S01]  /*4110*/  LOP3.LUT R9, R9, UR5, RZ, 0x3c, !PT ;  /* 0x0000000509097c12 */ /* 0x000fe2000f8e3cff */
[----:B------:R-:W-:Y:S07]  /*4120*/  @P1 BRA `(.L_x_77) ;  /* 0xfffffff800381947 */ /* 0x000fee000383ffff */
[----:B------:R-:W1:Y:S01]  /*4130*/  S2UR UR8, SR_CgaCtaId ;  /* 0x00000000000879c3 */ /* 0x000e620000008800 */
[----:B------:R-:W-:Y:S01]  /*4140*/  ELECT P0, URZ, PT ;  /* 0x0000000000ff782f */ /* 0x000fe20003800000 */
[----:B------:R-:W-:Y:S01]  /*4150*/  HFMA2 R0, -RZ, RZ, 0, 5.9604644775390625e-08 ;  /* 0x00000001ff007431 */ /* 0x000fe200000001ff */
[----:B------:R-:W-:-:S05]  /*4160*/  UMOV UR4, 0x40 ;  /* 0x0000004000047882 */ /* 0x000fca0000000000 */
[----:B------:R-:W-:Y:S01]  /*4170*/  UVIRTCOUNT.DEALLOC.SMPOOL 0x80 ;  /* 0x000000800000784c */ /* 0x000fe20000000000 */
[----:B------:R-:W-:Y:S02]  /*4180*/  UISETP.NE.AND UP1, UPT, UR68, URZ, UPT ;  /* 0x000000ff4400728c */ /* 0x000fe4000bf25270 */
[----:B-1----:R-:W-:-:S09]  /*4190*/  ULEA UR8, UR8, UR4, 0x18 ;  /* 0x0000000408087291 */ /* 0x002fd2000f8ec0ff */
[----:B------:R1:W-:Y:S01]  /*41a0*/  @P0 STS.U8 [UR8+0x1c], R0 ;  /* 0x00001c00ff000988 */ /* 0x0003e20008000008 */
[----:B------:R-:W-:Y:S05]  /*41b0*/  BRA.U UP1, `(.L_x_78) ;  /* 0x0000000101a07547 */ /* 0x000fea000b800000 */
[----:B------:R-:W-:Y:S01]  /*41c0*/  UIADD3 UR7, UPT, UPT, UR41, 0xc0, URZ ;  /* 0x000000c029077890 */ /* 0x000fe2000fffe0ff */
[----:B------:R-:W-:-:S03]  /*41d0*/  SHF.L.U32 R2, R9, 0x1f, RZ ;  /* 0x0000001f09027819 */ /* 0x000fc600000006ff */
[----:B------:R-:W-:-:S09]  /*41e0*/  ULEA UR4, UR47, UR7, 0x3 ;  /* 0x000000072f047291 */ /* 0x000fd2000f8e18ff */
[----:B------:R-:W2:Y:S02]  /*41f0*/  SYNCS.PHASECHK.TRANS64.TRYWAIT P0, [UR4], R2 ;  /* 0x00000002ff0075a7 */ /* 0x000ea40008001104 */
[----:B--2---:R-:W-:Y:S05]  /*4200*/  @!P0 BRA `(.L_x_79) ;  /* 0x00000054003c8947 */ /* 0x004fea0003800000 */
.L_x_173:
[----:B------:R-:W-:-:S04]  /*4210*/  UIADD3 UR4, UPT, UPT, UR47, 0x1, URZ ;  /* 0x000000012f047890 */ /* 0x000fc8000fffe0ff */
[----:B------:R-:W-:-:S04]  /*4220*/  UISETP.NE.AND UP0, UPT, UR4, 0x4, UPT ;  /* 0x000000040400788c */ /* 0x000fc8000bf05270 */
[----:B------:R-:W-:Y:S02]  /*4230*/  USEL UR6, URZ, 0x1, UP0 ;  /* 0x00000001ff067887 */ /* 0x000fe40008000000 */
[----:B------:R-:W-:-:S04]  /*4240*/  USEL UR4, UR4, URZ, UP0 ;  /* 0x000000ff04047287 */ /* 0x000fc80008000000 */
[----:B------:R-:W-:Y:S01]  /*4250*/  ULEA UR5, UR4, UR7, 0x3 ;  /* 0x0000000704057291 */ /* 0x000fe2000f8e18ff */
[----:B-1----:R-:W-:-:S04]  /*4260*/  LOP3.LUT R2, R9, UR6, RZ, 0x3c, !PT ;  /* 0x0000000609027c12 */ /* 0x002fc8000f8e3cff */
[----:B------:R-:W-:-:S04]  /*4270*/  SHF.L.U32 R3, R2, 0x1f, RZ ;  /* 0x0000001f02037819 */ /* 0x000fc800000006ff */
[----:B------:R-:W1:Y:S02]  /*4280*/  SYNCS.PHASECHK.TRANS64.TRYWAIT P0, [UR5], R3 ;  /* 0x00000003ff0075a7 */ /* 0x000e640008001105 */
[----:B-1----:R-:W-:Y:S05]  /*4290*/  @!P0 BRA `(.L_x_80) ;  /* 0x0000005400308947 */ /* 0x002fea0003800000 */
.L_x_175:
        /* <DEDUP_REMOVED lines=9> */
.L_x_177:
[----:B------:R-:W-:-:S04]  /*4330*/  UIADD3 UR4, UPT, UPT, UR4, 0x1, URZ ;  /* 0x0000000104047890 */ /* 0x000fc8000fffe0ff */
[----:B------:R-:W-:-:S04]  /*4340*/  UISETP.NE.AND UP0, UPT, UR4, 0x4, UPT ;  /* 0x000000040400788c */ /* 0x000fc8000bf05270 */
[----:B------:R-:W-:Y:S02]  /*4350*/  USEL UR5, URZ, 0x1, UP0 ;  /* 0x00000001ff057887 */ /* 0x000fe40008000000 */
[----:B------:R-:W-:-:S04]  /*4360*/  USEL UR4, UR4, URZ, UP0 ;  /* 0x000000ff04047287 */ /* 0x000fc80008000000 */
[----:B------:R-:W-:Y:S01]  /*4370*/  ULEA UR4, UR4, UR7, 0x3 ;  /* 0x0000000704047291 */ /* 0x000fe2000f8e18ff */
[----:B------:R-:W-:-:S04]  /*4380*/  LOP3.LUT R2, R2, UR5, RZ, 0x3c, !PT ;  /* 0x0000000502027c12 */ /* 0x000fc8000f8e3cff */
[----:B------:R-:W-:Y:S01]  /*4390*/  SHF.L.U32 R2, R2, 0x1f, RZ ;  /* 0x0000001f02027819 */ /* 0x000fe200000006ff */
[----:B-1----:R-:W-:-:S04]  /*43a0*/  IMAD.U32 R0, RZ, RZ, UR4 ;  /* 0x00000004ff007e24 */ /* 0x002fc8000f8e00ff */
[----:B------:R1:W2:Y:S03]  /*43b0*/  SYNCS.PHASECHK.TRANS64.TRYWAIT P0, [R0+URZ], R2 ;  /* 0x00000002000075a7 */ /* 0x0002a600080011ff */
[----:B--2---:R-:W-:Y:S05]  /*43c0*/  @!P0 NANOSLEEP.SYNCS 0x989680 ;  /* 0x009896800000895d */ /* 0x004fea0003900000 */
[----:B------:R-:W2:Y:S02]  /*43d0*/  @!P0 SYNCS.PHASECHK.TRANS64 P0, [R0+URZ], R2 ;  /* 0x00000002000085a7 */ /* 0x000ea400080010ff */
[----:B--2---:R-:W-:Y:S05]  /*43e0*/  @P0 BRA `(.L_x_82) ;  /* 0x0000000000200947 */ /* 0x004fea0003800000 */
.L_x_83:
[----:B--2---:R2:W4:Y:S02]  /*43f0*/  SYNCS.PHASECHK.TRANS64.TRYWAIT P0, [R0+URZ], R2 ;  /* 0x00000002000075a7 */ /* 0x00452400080011ff */
[----:B----4-:R-:W-:Y:S05]  /*4400*/  @!P0 NANOSLEEP.SYNCS 0x989680 ;  /* 0x009896800000895d */ /* 0x010fea0003900000 */
[----:B------:R-:W4:Y:S02]  /*4410*/  @!P0 SYNCS.PHASECHK.TRANS64 P0, [R0+URZ], R2 ;  /* 0x00000002000085a7 */ /* 0x000f2400080010ff */
[----:B----4-:R-:W-:Y:S05]  /*4420*/  @!P0 BRA `(.L_x_83) ;  /* 0xfffffffc00f08947 */ /* 0x010fea000383ffff */
[----:B------:R-:W-:Y:S05]  /*4430*/  BRA `(.L_x_82) ;  /* 0x00000000000c7947 */ /* 0x000fea0003800000 */
.L_x_78:
[----:B------:R-:W-:-:S04]  /*4440*/  UIADD3 UR4, UPT, UPT, UR41, 0x100, URZ ;  /* 0x0000010029047890 */ /* 0x000fc8000fffe0ff */
[----:B------:R-:W-:-:S09]  /*4450*/  UPRMT UR4, UR69, 0x654, UR4 ;  /* 0x0000065445047896 */ /* 0x000fd20008000004 */
[----:B------:R-:W-:Y:S03]  /*4460*/  SYNCS.ARRIVE.TRANS64.RED.A1T0 RZ, [UR4], RZ ;  /* 0x000000ffffff79a7 */ /* 0x000fe60008100404 */
.L_x_82:
[----:B-12---:R-:W-:Y:S01]  /*4470*/  SHF.L.U32 R2, RZ, 0x1f, RZ ;  /* 0x0000001fff027819 */ /* 0x006fe200000006ff */
[----:B------:R-:W-:Y:S01]  /*4480*/  UIADD3 UR4, UPT, UPT, UR41, 0x100, URZ ;  /* 0x0000010029047890 */ /* 0x000fe2000fffe0ff */
[----:B------:R-:W-:Y:S02]  /*4490*/  PLOP3.LUT P0, PT, PT, PT, UP1, 0x80, 0x8 ;  /* 0x000000000008781c */ /* 0x000fe40003f0f018 */
[----:B------:R-:W1:Y:S02]  /*44a0*/  SYNCS.PHASECHK.TRANS64.TRYWAIT P1, [UR41+0x100], R2 ;  /* 0x00010002ff0075a7 */ /* 0x000e640008021129 */
[----:B-1----:R-:W-:Y:S09]  /*44b0*/  @!P1 BRA `(.L_x_84) ;  /* 0x0000005000d89947 */ /* 0x002ff20003800000 */
.L_x_179:
[----:B------:R-:W-:Y:S01]  /*44c0*/  @!UP1 UPRMT UR4, UR69, 0x654, UR4 ;  /* 0x0000065445049896 */ /* 0x000fe20008000004 */
[----:B------:R-:W-:Y:S01]  /*44d0*/  UMOV UR5, 0xffff ;  /* 0x0000ffff00057882 */ /* 0x000fe20000000000 */
[----:B------:R-:W-:-:S07]  /*44e0*/  UMOV UR6, 0x1 ;  /* 0x0000000100067882 */ /* 0x000fce0000000000 */
[----:B------:R-:W-:Y:S01]  /*44f0*/  @!P0 SYNCS.ARRIVE.TRANS64.RED.A1T0 RZ, [UR4], RZ ;  /* 0x000000ffffff89a7 */ /* 0x000fe20008100404 */
[----:B------:R-:W-:Y:S01]  /*4500*/  NOP ;  /* 0x0000000000007918 */ /* 0x000fe20000000000 */
[----:B-1----:R-:W1:Y:S01]  /*4510*/  LDS R0, [UR8+0x14] ;  /* 0x00001408ff007984 */ /* 0x002e620008000800 */
[----:B------:R-:W-:-:S04]  /*4520*/  ULOP3.LUT UR4, UR67, 0xffff, URZ, 0xc0, !UPT ;  /* 0x0000ffff43047892 */ /* 0x000fc8000f8ec0ff */
[----:B------:R-:W-:-:S04]  /*4530*/  USHF.R.U32.HI UR4, URZ, 0x5, UR4 ;  /* 0x00000005ff047899 */ /* 0x000fc80008011604 */
[----:B------:R-:W-:Y:S02]  /*4540*/  USHF.L.U32 UR5, UR5, UR4, URZ ;  /* 0x0000000405057299 */ /* 0x000fe400080006ff */
[----:B------:R-:W-:-:S04]  /*4550*/  USHF.L.U32 UR4, UR6, UR4, URZ ;  /* 0x0000000406047299 */ /* 0x000fc800080006ff */
[----:B-1----:R-:W-:-:S04]  /*4560*/  LOP3.LUT R0, R0, UR5, RZ, 0xc0, !PT ;  /* 0x0000000500007c12 */ /* 0x002fc8000f8ec0ff */
[----:B------:R-:W-:-:S13]  /*4570*/  ISETP.NE.AND P0, PT, R0, UR5, PT ;  /* 0x0000000500007c0c */ /* 0x000fda000bf05270 */
[----:B------:R-:W-:Y:S05]  /*4580*/  @P0 BRA `(.L_x_85) ;  /* 0x0000000000580947 */ /* 0x000fea0003800000 */
[----:B------:R-:W1:Y:S02]  /*4590*/  LDS R0, [UR8+0x18] ;  /* 0x00001808ff007984 */ /* 0x000e640008000800 */
[----:B-1----:R-:W-:-:S04]  /*45a0*/  LOP3.LUT R0, R0, UR4, RZ, 0xc0, !PT ;  /* 0x0000000400007c12 */ /* 0x002fc8000f8ec0ff */
[----:B------:R-:W-:-:S13]  /*45b0*/  ISETP.NE.AND P0, PT, R0, UR4, PT ;  /* 0x0000000400007c0c */ /* 0x000fda000bf05270 */
[----:B------:R-:W-:Y:S05]  /*45c0*/  @P0 BRA `(.L_x_86) ;  /* 0x00000000003c0947 */ /* 0x000fea0003800000 */
[----:B------:R-:W1:Y:S01]  /*45d0*/  S2R R2, SR_LANEID ;  /* 0x0000000000027919 */ /* 0x000e620000000000 */
[----:B------:R-:W-:-:S06]  /*45e0*/  ULOP3.LUT UR5, URZ, UR5, URZ, 0x33, !UPT ;  /* 0x00000005ff057292 */ /* 0x000fcc000f8e33ff */
[----:B------:R-:W-:-:S04]  /*45f0*/  IMAD.U32 R0, RZ, RZ, UR5 ;  /* 0x00000005ff007e24 */ /* 0x000fc8000f8e00ff */
[----:B------:R2:W4:Y:S02]  /*4600*/  REDUX UR7, R0 ;  /* 0x00000000000773c4 */ /* 0x0005240000000000 */
[----:B------:R1:W-:Y:S01]  /*4610*/  UTCATOMSWS.AND URZ, UR5 ;  /* 0x0000000500ff79e3 */ /* 0x0003e20008000000 */
[----:B--2---:R-:W-:Y:S01]  /*4620*/  LOP3.LUT R0, RZ, UR4, RZ, 0x33, !PT ;  /* 0x00000004ff007c12 */ /* 0x004fe2000f8e33ff */
[----:B------:R-:W-:Y:S02]  /*4630*/  VOTEU.ANY UR4, UPT, PT ;  /* 0x0000000000047886 */ /* 0x000fe400038e0100 */
[----:B------:R-:W-:Y:S02]  /*4640*/  UFLO.U32 UR4, UR4 ;  /* 0x00000004000472bd */ /* 0x000fe400080e0000 */
[----:B------:R-:W2:Y:S04]  /*4650*/  REDUX UR6, R0 ;  /* 0x00000000000673c4 */ /* 0x000ea80000000000 */
[----:B-1----:R-:W-:-:S02]  /*4660*/  ISETP.EQ.U32.AND P0, PT, R2, UR4, PT ;  /* 0x0000000402007c0c */ /* 0x002fc4000bf02070 */
[----:B----4-:R-:W-:-:S11]  /*4670*/  MOV R2, UR7 ;  /* 0x0000000700027c02 */ /* 0x010fd60008000f00 */
[----:B------:R1:W-:Y:S01]  /*4680*/  @P0 ATOMS.AND RZ, [UR8+0x14], R2 ;  /* 0x00001402ffff098c */ /* 0x0003e2000a800008 */
[----:B--2---:R-:W-:-:S05]  /*4690*/  IMAD.U32 R0, RZ, RZ, UR6 ;  /* 0x00000006ff007e24 */ /* 0x004fca000f8e00ff */
[----:B------:R1:W-:Y:S01]  /*46a0*/  @P0 ATOMS.AND RZ, [UR8+0x18], R0 ;  /* 0x00001800ffff098c */ /* 0x0003e2000a800008 */
[----:B------:R-:W-:Y:S05]  /*46b0*/  BRA `(.L_x_87) ;  /* 0x0000000000147947 */ /* 0x000fea0003800000 */
.L_x_86:
[----:B------:R-:W-:Y:S02]  /*46c0*/  MOV R2, 0x46e0 ;  /* 0x000046e000027802 */ /* 0x000fe40000000f00 */
[----:B---3-5:R-:W-:Y:S05]  /*46d0*/  CALL.REL.NOINC `($__internal_0_$__cuda_sm10x_tcgen05_guardrail_trap_col_being_dealloced_not_returned_by_alloc) ;  /* 0x0000005400b87944 */ /* 0x028fea0003c00000 */
[----:B------:R-:W-:Y:S05]  /*46e0*/  BRA `(.L_x_87) ;  /* 0x0000000000087947 */ /* 0x000fea0003800000 */
.L_x_85:
[----:B------:R-:W-:Y:S02]  /*46f0*/  MOV R2, 0x4710 ;  /* 0x0000471000027802 */ /* 0x000fe40000000f00 */
[----:B---3-5:R-:W-:Y:S05]  /*4700*/  CALL.REL.NOINC `($__internal_2_$__cuda_sm10x_tcgen05_guardrail_trap_unallocated_columns_being_dealloced) ;  /* 0x0000005400c47944 */ /* 0x028fea0003c00000 */
.L_x_87:
[----:B------:R-:W-:Y:S01]  /*4710*/  NOP ;  /* 0x0000000000007918 */ /* 0x000fe20000000000 */
[----:B------:R-:W-:Y:S05]  /*4720*/  EXIT ;  /* 0x000000000000794d */ /* 0x000fea0003800000 */
.L_x_58:
[----:B------:R-:W-:-:S09]  /*4730*/  UISETP.NE.OR UP0, UPT, UR21, 0x3, !UP3 ;  /* 0x000000031500788c */ /* 0x000fd2000df05670 */
[----:B------:R-:W-:Y:S05]  /*4740*/  BRA.U UP0, `(.L_x_88) ;  /* 0x0000001100b87547 */ /* 0x000fea000b800000 */
[----:B------:R-:W1:Y:S01]  /*4750*/  LDCU UR31, c[0x0][0x370] ;  /* 0x00006e00ff1f77ac */ /* 0x000e620008000800 */
[----:B------:R-:W2:Y:S01]  /*4760*/  LDC.64 R16, c[0x0][0x348] ;  /* 0x0000d200ff107b82 */ /* 0x000ea20000000a00 */
[----:B------:R-:W-:Y:S02]  /*4770*/  HFMA2 R13, -RZ, RZ, 0, 0 ;  /* 0x00000000ff0d7431 */ /* 0x000fe400000001ff */
[----:B------:R-:W-:Y:S01]  /*4780*/  IMAD.MOV.U32 R15, RZ, RZ, 0x1 ;  /* 0x00000001ff0f7424 */ /* 0x000fe200078e00ff */
[----:B------:R-:W1:Y:S01]  /*4790*/  LDCU.128 UR48, c[0x0][0xb10] ;  /* 0x00016200ff3077ac */ /* 0x000e620008000c00 */
[----:B------:R-:W-:Y:S01]  /*47a0*/  IMAD.MOV.U32 R14, RZ, RZ, RZ ;  /* 0x000000ffff0e7224 */ /* 0x000fe200078e00ff */
[----:B------:R-:W-:Y:S01]  /*47b0*/  MOV R7, 0x1000 ;  /* 0x0000100000077802 */ /* 0x000fe20000000f00 */
[----:B------:R-:W3:Y:S01]  /*47c0*/  LDCU UR30, c[0x0][0x374] ;  /* 0x00006e80ff1e77ac */ /* 0x000ee20008000800 */
[----:B------:R-:W4:Y:S01]  /*47d0*/  LDC.64 R2, c[0x0][0x888] ;  /* 0x00022200ff027b82 */ /* 0x000f220000000a00 */
[----:B------:R-:W3:Y:S01]  /*47e0*/  LDCU UR15, c[0x0][0xb0c] ;  /* 0x00016180ff0f77ac */ /* 0x000ee20008000800 */
[----:B------:R-:W2:Y:S06]  /*47f0*/  LDCU UR52, c[0x0][0xb20] ;  /* 0x00016400ff3477ac */ /* 0x000eac0008000800 */
[----:B------:R-:W4:Y:S01]  /*4800*/  LDC.64 R4, c[0x0][0x890] ;  /* 0x00022400ff047b82 */ /* 0x000f220000000a00 */
[----:B------:R-:W2:Y:S01]  /*4810*/  LDCU UR4, c[0x0][0xb30] ;  /* 0x00016600ff0477ac */ /* 0x000ea20008000800 */
[----:B------:R-:W-:Y:S01]  /*4820*/  UMOV UR21, 0x400 ;  /* 0x0000040000157882 */ /* 0x000fe20000000000 */
[----:B-1----:R-:W-:-:S02]  /*4830*/  UIMAD.WIDE.U32 UR6, UR31, UR48, URZ ;  /* 0x000000301f0672a5 */ /* 0x002fc4000f8e00ff */
[----:B---3--:R-:W-:Y:S02]  /*4840*/  UIMAD.WIDE.U32 UR8, UR30, UR51, URZ ;  /* 0x000000331e0872a5 */ /* 0x008fe4000f8e00ff */
[----:B------:R-:W-:Y:S02]  /*4850*/  ULEA UR21, UR47, UR21, 0x18 ;  /* 0x000000152f157291 */ /* 0x000fe4000f8ec0ff */
[----:B------:R-:W-:Y:S02]  /*4860*/  UPLOP3.LUT UP2, UPT, UPT, UPT, UPT, 0x40, 0x4 ;  /* 0x000000000004789c */ /* 0x000fe40003f4e870 */
[----:B------:R-:W-:Y:S01]  /*4870*/  UIADD3 UR37, UPT, UPT, UR21, 0x48, URZ ;  /* 0x0000004815257890 */ /* 0x000fe2000fffe0ff */
[----:B------:R-:W-:Y:S01]  /*4880*/  UMOV UR6, UR7 ;  /* 0x0000000700067c82 */ /* 0x000fe20008000000 */
[----:B------:R-:W-:Y:S01]  /*4890*/  UMOV UR38, UR9 ;  /* 0x0000000900267c82 */ /* 0x000fe20008000000 */
[----:B------:R-:W-:Y:S02]  /*48a0*/  UISETP.GE.AND UP0, UPT, UR45, 0x1, UPT ;  /* 0x000000012d00788c */ /* 0x000fe4000bf06270 */
[----:B------:R-:W-:Y:S01]  /*48b0*/  UISETP.NE.AND UP4, UPT, UR45, 0x1, UPT ;  /* 0x000000012d00788c */ /* 0x000fe2000bf85270 */
[----:B------:R-:W1:Y:S01]  /*48c0*/  LDCU.64 UR22, c[0x0][0xb28] ;  /* 0x00016500ff1677ac */ /* 0x000e620008000a00 */
[----:B------:R-:W-:-:S02]  /*48d0*/  UISETP.NE.AND UP6, UPT, UR15, 0x1, UPT ;  /* 0x000000010f00788c */ /* 0x000fc4000bfc5270 */
[----:B------:R-:W-:Y:S02]  /*48e0*/  UISETP.NE.AND UP5, UPT, UR50, 0x1, UPT ;  /* 0x000000013200788c */ /* 0x000fe4000bfa5270 */
[----:B------:R-:W-:Y:S02]  /*48f0*/  UIADD3 UR41, UPT, UPT, UR21, 0x30, URZ ;  /* 0x0000003015297890 */ /* 0x000fe4000fffe0ff */
[----:B------:R-:W-:Y:S02]  /*4900*/  UIADD3 UR33, UPT, UPT, UR21, 0x38, URZ ;  /* 0x0000003815217890 */ /* 0x000fe4000fffe0ff */
[----:B------:R-:W-:Y:S02]  /*4910*/  UIADD3 UR25, UPT, UPT, UR21, 0x40, URZ ;  /* 0x0000004015197890 */ /* 0x000fe4000fffe0ff */
[----:B------:R-:W-:Y:S02]  /*4920*/  UPRMT UR37, UR47, 0x654, UR37 ;  /* 0x000006542f257896 */ /* 0x000fe40008000025 */
[----:B------:R-:W-:-:S02]  /*4930*/  USHF.R.U32.HI UR39, URZ, UR49, UR6 ;  /* 0x00000031ff277299 */ /* 0x000fc40008011606 */
[----:B--2---:R-:W-:Y:S02]  /*4940*/  USHF.R.U32.HI UR38, URZ, UR52, UR38 ;  /* 0x00000034ff267299 */ /* 0x004fe40008011626 */
[----:B------:R-:W-:-:S11]  /*4950*/  UISETP.NE.AND UP3, UPT, UR4, 0x1, UPT ;  /* 0x000000010400788c */ /* 0x000fd6000bf65270 */
.L_x_99:
[C---:B------:R-:W-:Y:S02]  /*4960*/  LEA R12, R14.reuse, UR21, 0x3 ;  /* 0x000000150e0c7c11 */ /* 0x040fe4000f8e18ff */
[----:B------:R-:W-:Y:S02]  /*4970*/  SHF.L.U32 R0, R13, 0x1f, RZ ;  /* 0x0000001f0d007819 */ /* 0x000fe400000006ff */
[----:B------:R-:W-:Y:S02]  /*4980*/  LEA R8, R14, UR21, 0x4 ;  /* 0x000000150e087c11 */ /* 0x000fe4000f8e20ff */
[----:B--2---:R-:W2:Y:S02]  /*4990*/  SYNCS.PHASECHK.TRANS64.TRYWAIT P0, [R12+URZ+0x80], R0 ;  /* 0x000080000c0075a7 */ /* 0x004ea400080011ff */
[----:B--2---:R-:W-:Y:S05]  /*49a0*/  @!P0 BRA `(.L_x_89) ;  /* 0x0000004c00b48947 */ /* 0x004fea0003800000 */
.L_x_180:
[----:B------:R-:W3:Y:S01]  /*49b0*/  LDS.128 R8, [R8+0x110] ;  /* 0x0001100008087984 */ /* 0x000ee20000000c00 */
[----:B------:R-:W-:Y:S01]  /*49c0*/  UISETP.GE.AND UP0, UPT, UR45, 0x1, UPT ;  /* 0x000000012d00788c */ /* 0x000fe2000bf06270 */
[----:B------:R-:W-:Y:S01]  /*49d0*/  @!PT LDS RZ, [RZ] ;  /* 0x00000000fffff984 */ /* 0x000fe20000000800 */
[----:B------:R-:W-:Y:S01]  /*49e0*/  @!PT LDS RZ, [RZ] ;  /* 0x00000000fffff984 */ /* 0x000fe20000000800 */
[----:B------:R-:W-:Y:S01]  /*49f0*/  @!PT LDS RZ, [RZ] ;  /* 0x00000000fffff984 */ /* 0x000fe20000000800 */
[----:B------:R-:W-:Y:S01]  /*4a00*/  @!PT LDS RZ, [RZ] ;  /* 0x00000000fffff984 */ /* 0x000fe20000000800 */
[----:B------:R1:W-:Y:S06]  /*4a10*/  MEMBAR.ALL.CTA ;  /* 0x0000000000007992 */ /* 0x0003ec0000008000 */
[----:B-1----:R-:W1:Y:S01]  /*4a20*/  FENCE.VIEW.ASYNC.S ;  /* 0x00000000000073c6 */ /* 0x002e620000000000 */
[----:B---3--:R-:W-:Y:S11]  /*4a30*/  LOP3.LUT P0, RZ, R10, 0x1, RZ, 0xc0, !PT ;  /* 0x000000010aff7812 */ /* 0x008ff6000780c0ff */
[----:B------:R-:W-:Y:S02]  /*4a40*/  @!UPT UIADD3 URZ, UPT, UPT, URZ, URZ, URZ ;  /* 0x000000fffffff290 */ /* 0x000fe4000fffe0ff */
[----:B-1----:R-:W-:Y:S01]  /*4a50*/  VOTEU.ANY UP1, P0 ;  /* 0x0000000000ff7886 */ /* 0x002fe20000020100 */
[----:B------:R-:W-:Y:S11]  /*4a60*/  PLOP3.LUT P0, PT, PT, PT, UP1, 0x80, 0x8 ;  /* 0x000000000008781c */ /* 0x000ff60003f0f018 */
[----:B------:R-:W-:Y:S02]  /*4a70*/  @!UPT UIADD3 URZ, UPT, UPT, URZ, URZ, URZ ;  /* 0x000000fffffff290 */ /* 0x000fe4000fffe0ff */
[----:B--2---:R-:W-:Y:S02]  /*4a80*/  @P0 SHF.R.U32.HI R0, RZ, 0x10, R9 ;  /* 0x00000010ff000819 */ /* 0x004fe40000011609 */
[----:B------:R-:W-:Y:S02]  /*4a90*/  @P0 MOV R6, R8 ;  /* 0x0000000800060202 */ /* 0x000fe40000000f00 */
[----:B------:R-:W-:Y:S01]  /*4aa0*/  @P0 R2UR UR4, R0 ;  /* 0x00000000000402ca */ /* 0x000fe200000e0000 */
[----:B------:R-:W-:Y:S01]  /*4ab0*/  VIADD R0, R12, 0x90 ;  /* 0x000000900c007836 */ /* 0x000fe20000000000 */
[----:B------:R-:W-:Y:S02]  /*4ac0*/  @P0 LOP3.LUT R8, R9, 0xffff, RZ, 0xc0, !PT ;  /* 0x0000ffff09080812 */ /* 0x000fe400078ec0ff */
[----:B------:R-:W-:Y:S02]  /*4ad0*/  @P0 R2UR UR6, R6 ;  /* 0x00000000060602ca */ /* 0x000fe400000e0000 */
[----:B------:R-:W-:Y:S02]  /*4ae0*/  PRMT R0, RZ, 0x654, R0 ;  /* 0x00000654ff007816 */ /* 0x000fe40000000000 */
[----:B------:R-:W-:Y:S02]  /*4af0*/  @P0 R2UR UR5, R8 ;  /* 0x00000000080502ca */ /* 0x000fe400000e0000 */
[----:B------:R1:W-:Y:S03]  /*4b00*/  SYNCS.ARRIVE.TRANS64.RED.A1T0 RZ, [R0+URZ], RZ ;  /* 0x000000ff00ff79a7 */ /* 0x0003e600081004ff */
[----:B------:R-:W-:Y:S04]  /*4b10*/  @UP1 UMOV UR29, UR4 ;  /* 0x00000004001d1c82 */ /* 0x000fe80008000000 */
[----:B------:R-:W-:Y:S04]  /*4b20*/  @UP1 UMOV UR14, UR6 ;  /* 0x00000006000e1c82 */ /* 0x000fe80008000000 */
[----:B------:R-:W-:Y:S01]  /*4b30*/  @UP1 UMOV UR13, UR5 ;  /* 0x00000005000d1c82 */ /* 0x000fe20008000000 */
[----:B------:R-:W-:Y:S05]  /*4b40*/  BRA.U !UP0, `(.L_x_90) ;  /* 0x0000000108a47547 */ /* 0x000fea000b800000 */
[----:B------:R-:W-:Y:S02]  /*4b50*/  UIMAD.WIDE.U32 UR16, UR13, UR51, URZ ;  /* 0x000000330d1072a5 */ /* 0x000fe4000f8e00ff */
[----:B------:R-:W-:Y:S02]  /*4b60*/  UIMAD.WIDE.U32 UR18, UR14, UR48, URZ ;  /* 0x000000300e1272a5 */ /* 0x000fe4000f8e00ff */
[----:B------:R-:W-:Y:S02]  /*4b70*/  USEL UR4, UR30, UR38, !UP5 ;  /* 0x000000261e047287 */ /* 0x000fe4000e800000 */
[----:B------:R-:W-:Y:S02]  /*4b80*/  USEL UR7, UR31, UR39, !UP6 ;  /* 0x000000271f077287 */ /* 0x000fe4000f000000 */
[----:B------:R-:W-:Y:S02]  /*4b90*/  UIMAD.WIDE.U32 UR8, UR4, UR22, URZ ;  /* 0x00000016040872a5 */ /* 0x000fe4000f8e00ff */
[----:B------:R-:W-:Y:S01]  /*4ba0*/  UIMAD.WIDE.U32 UR10, UR7, UR22, URZ ;  /* 0x00000016070a72a5 */ /* 0x000fe2000f8e00ff */
[----:B------:R-:W-:Y:S02]  /*4bb0*/  UMOV UR5, UR17 ;  /* 0x0000001100057c82 */ /* 0x000fe40008000000 */
[----:B------:R-:W-:Y:S03]  /*4bc0*/  USHF.R.U32.HI UR6, URZ, UR52, UR5 ;  /* 0x00000034ff067299 */ /* 0x000fe60008011605 */
[----:B------:R-:W-:Y:S01]  /*4bd0*/  UMOV UR5, UR19 ;  /* 0x0000001300057c82 */ /* 0x000fe20008000000 */
[----:B------:R-:W-:Y:S02]  /*4be0*/  USEL UR6, UR13, UR6, !UP5 ;  /* 0x000000060d067287 */ /* 0x000fe4000e800000 */
[----:B------:R-:W-:Y:S03]  /*4bf0*/  USHF.R.U32.HI UR12, URZ, UR49, UR5 ;  /* 0x00000031ff0c7299 */ /* 0x000fe60008011605 */
[----:B------:R-:W-:Y:S02]  /*4c00*/  UMOV UR5, UR9 ;  /* 0x0000000900057c82 */ /* 0x000fe40008000000 */
[----:B------:R-:W-:Y:S03]  /*4c10*/  @UP4 USHF.R.U32.HI UR4, URZ, UR23, UR5 ;  /* 0x00000017ff044299 */ /* 0x000fe60008011605 */
[----:B------:R-:W-:Y:S01]  /*4c20*/  UMOV UR5, UR11 ;  /* 0x0000000b00057c82 */ /* 0x000fe20008000000 */
[----:B------:R-:W-:Y:S02]  /*4c30*/  UIMAD UR4, UR45, UR4, URZ ;  /* 0x000000042d0472a4 */ /* 0x000fe4000f8e02ff */
[----:B------:R-:W-:Y:S02]  /*4c40*/  @UP4 USHF.R.U32.HI UR7, URZ, UR23, UR5 ;  /* 0x00000017ff074299 */ /* 0x000fe40008011605 */
[----:B------:R-:W-:Y:S02]  /*4c50*/  UIMAD.WIDE.U32 UR10, UR6, UR22, URZ ;  /* 0x00000016060a72a5 */ /* 0x000fe4000f8e00ff */
[----:B------:R-:W-:Y:S02]  /*4c60*/  USEL UR5, UR14, UR12, !UP6 ;  /* 0x0000000c0e057287 */ /* 0x000fe4000f000000 */
[----:B------:R-:W-:Y:S02]  /*4c70*/  UIMAD UR8, UR45, UR7, URZ ;  /* 0x000000072d0872a4 */ /* 0x000fe4000f8e02ff */
[----:B------:R-:W-:Y:S03]  /*4c80*/  UISETP.GE.AND UP0, UPT, UR6, UR4, UPT ;  /* 0x000000040600728c */ /* 0x000fe6000bf06270 */
[----:B------:R-:W-:Y:S01]  /*4c90*/  UMOV UR4, UR11 ;  /* 0x0000000b00047c82 */ /* 0x000fe20008000000 */
[----:B------:R-:W-:Y:S02]  /*4ca0*/  UISETP.GE.OR UP0, UPT, UR5, UR8, UP0 ;  /* 0x000000080500728c */ /* 0x000fe40008706670 */
[----:B------:R-:W-:Y:S02]  /*4cb0*/  USHF.R.U32.HI UR4, URZ, UR23, UR4 ;  /* 0x00000017ff047299 */ /* 0x000fe40008011604 */
[----:B------:R-:W-:Y:S02]  /*4cc0*/  UIMAD.WIDE.U32 UR8, UR5, UR22, URZ ;  /* 0x00000016050872a5 */ /* 0x000fe4000f8e00ff */
[----:B------:R-:W-:Y:S04]  /*4cd0*/  USEL UR10, UR6, UR4, !UP4 ;  /* 0x00000004060a7287 */ /* 0x000fe8000e000000 */
[----:B------:R-:W-:Y:S01]  /*4ce0*/  UIADD3 UR11, UPT, UPT, -UR10, URZ, URZ ;  /* 0x000000ff0a0b7290 */ /* 0x000fe2000fffe1ff */
[----:B------:R-:W-:Y:S02]  /*4cf0*/  @!UP0 UMOV UR4, UR9 ;  /* 0x0000000900048c82 */ /* 0x000fe40008000000 */
[----:B------:R-:W-:Y:S02]  /*4d00*/  @!UP0 USHF.R.U32.HI UR4, URZ, UR23, UR4 ;  /* 0x00000017ff048299 */ /* 0x000fe40008011604 */
[----:B------:R-:W-:Y:S02]  /*4d10*/  UIMAD UR8, UR45, UR11, UR6 ;  /* 0x0000000b2d0872a4 */ /* 0x000fe4000f8e0206 */
[----:B------:R-:W-:Y:S04]  /*4d20*/  @!UP0 USEL UR4, UR5, UR4, !UP4 ;  /* 0x0000000405048287 */ /* 0x000fe8000e000000 */
[----:B------:R-:W-:Y:S02]  /*4d30*/  @!UP0 UIMAD UR7, UR7, UR8, UR4 ;  /* 0x00000008070782a4 */ /* 0x000fe4000f8e0204 */
[----:B------:R-:W-:Y:S02]  /*4d40*/  @!UP0 UIADD3 UR9, UPT, UPT, UR10, -UR4, URZ ;  /* 0x800000040a098290 */ /* 0x000fe4000fffe0ff */
[----:B------:R-:W-:Y:S02]  /*4d50*/  UIADD3 UR8, UPT, UPT, -UR6, URZ, URZ ;  /* 0x000000ff06087290 */ /* 0x000fe4000fffe1ff */
[----:B------:R-:W-:Y:S02]  /*4d60*/  UIADD3 UR4, UPT, UPT, -UR5, URZ, URZ ;  /* 0x000000ff05047290 */ /* 0x000fe4000fffe1ff */
[----:B------:R-:W-:Y:S03]  /*4d70*/  @!UP0 UIMAD UR6, UR9, UR45, UR5 ;  /* 0x0000002d090682a4 */ /* 0x000fe6000f8e0205 */
[----:B------:R-:W-:Y:S01]  /*4d80*/  @!UP0 UMOV UR5, UR7 ;  /* 0x0000000700058c82 */ /* 0x000fe20008000000 */
[----:B------:R-:W-:Y:S02]  /*4d90*/  UIMAD UR7, UR15, UR4, UR14 ;  /* 0x000000040f0772a4 */ /* 0x000fe4000f8e020e */
[----:B------:R-:W-:Y:S02]  /*4da0*/  UIMAD UR4, UR50, UR8, UR13 ;  /* 0x00000008320472a4 */ /* 0x000fe4000f8e020d */
[----:B------:R-:W-:Y:S02]  /*4db0*/  UIMAD UR14, UR5, UR15, UR7 ;  /* 0x0000000f050e72a4 */ /* 0x000fe4000f8e0207 */
[----:B------:R-:W-:Y:S11]  /*4dc0*/  UIMAD UR13, UR6, UR50, UR4 ;  /* 0x00000032060d72a4 */ /* 0x000ff6000f8e0204 */
[----:B------:R-:W-:Y:S01]  /*4dd0*/  @!UPT UIADD3 URZ, UPT, UPT, URZ, URZ, URZ ;  /* 0x000000fffffff290 */ /* 0x000fe2000fffe0ff */
.L_x_90:
[----:B------:R-:W2:Y:S01]  /*4de0*/  @!UP3 LDCU.128 UR8, c[0x0][0xb10] ;  /* 0x00016200ff08b7ac */ /* 0x000ea20008000c00 */
[C---:B----4-:R-:W-:Y:S02]  /*4df0*/  ISETP.NE.U32.AND P1, PT, R4.reuse, RZ, PT ;  /* 0x000000ff0400720c */ /* 0x050fe40003f25070 */
[----:B------:R-:W-:Y:S02]  /*4e00*/  ISETP.NE.U32.AND P0, PT, R4, RZ, PT ;  /* 0x000000ff0400720c */ /* 0x000fe40003f05070 */
[C---:B------:R-:W-:Y:S02]  /*4e10*/  ISETP.NE.AND.EX P1, PT, R5.reuse, RZ, PT, P1 ;  /* 0x000000ff0500720c */ /* 0x040fe40003f25310 */
[----:B------:R-:W-:Y:S01]  /*4e20*/  ISETP.NE.AND.EX P0, PT, R5, RZ, PT, P0 ;  /* 0x000000ff0500720c */ /* 0x000fe20003f05300 */
[----:B------:R-:W3:Y:S01]  /*4e30*/  @!UP3 LDCU UR5, c[0x0][0xb0c] ;  /* 0x00016180ff05b7ac */ /* 0x000ee20008000800 */
[----:B------:R-:W-:Y:S01]  /*4e40*/  SHF.L.U32 R9, R15, 0x1f, RZ ;  /* 0x0000001f0f097819 */ /* 0x000fe200000006ff */
[----:B------:R-:W-:Y:S02]  /*4e50*/  USHF.L.U32 UR42, UR24, 0x7, URZ ;  /* 0x00000007182a7899 */ /* 0x000fe400080006ff */
[----:B------:R-:W-:Y:S02]  /*4e60*/  USHF.L.U32 UR43, UR20, 0x6, URZ ;  /* 0x00000006142b7899 */ /* 0x000fe400080006ff */
[----:B--2---:R-:W-:Y:S07]  /*4e70*/  UIMAD.WIDE.U32 UR6, UR14, UR8, URZ ;  /* 0x000000080e0672a5 */ /* 0x004fee000f8e00ff */
[----:B------:R-:W-:Y:S01]  /*4e80*/  @!UP3 UMOV UR4, UR7 ;  /* 0x000000070004bc82 */ /* 0x000fe20008000000 */
[----:B---3--:R-:W-:Y:S02]  /*4e90*/  @!UP3 UISETP.NE.AND UP0, UPT, UR5, 0x1, UPT ;  /* 0x000000010500b88c */ /* 0x008fe4000bf05270 */
[----:B------:R-:W-:Y:S02]  /*4ea0*/  @!UP3 USHF.R.U32.HI UR4, URZ, UR9, UR4 ;  /* 0x00000009ff04b299 */ /* 0x000fe40008011604 */
[----:B------:R-:W-:Y:S02]  /*4eb0*/  UIMAD.WIDE.U32 UR6, UR13, UR11, URZ ;  /* 0x0000000b0d0672a5 */ /* 0x000fe4000f8e00ff */
[----:B------:R-:W-:Y:S02]  /*4ec0*/  @!UP3 USEL UR8, UR14, UR4, !UP0 ;  /* 0x000000040e08b287 */ /* 0x000fe4000c000000 */
[----:B------:R-:W-:Y:S03]  /*4ed0*/  @!UP3 UISETP.NE.AND UP0, UPT, UR10, 0x1, UPT ;  /* 0x000000010a00b88c */ /* 0x000fe6000bf05270 */
[----:B------:R-:W-:Y:S02]  /*4ee0*/  @!UP3 UMOV UR6, UR7 ;  /* 0x000000070006bc82 */ /* 0x000fe40008000000 */
[----:B------:R-:W2:Y:S02]  /*4ef0*/  @!UP3 LDCU UR4, c[0x0][0xb20] ;  /* 0x00016400ff04b7ac */ /* 0x000ea40008000800 */
[----:B--2---:R-:W-:Y:S04]  /*4f00*/  @!UP3 USHF.R.U32.HI UR6, URZ, UR4, UR6 ;  /* 0x00000004ff06b299 */ /* 0x004fe80008011606 */
[----:B------:R-:W-:Y:S04]  /*4f10*/  @!UP3 USEL UR6, UR13, UR6, !UP0 ;  /* 0x000000060d06b287 */ /* 0x000fe8000c000000 */
[----:B------:R-:W-:Y:S02]  /*4f20*/  @!UP3 UIADD3 UR4, UPT, UPT, -UR8, UR6, URZ ;  /* 0x000000060804b290 */ /* 0x000fe4000fffe1ff */
[----:B------:R-:W-:Y:S02]  /*4f30*/  @!UP3 UIADD3 UR6, UPT, UPT, UR8, -UR6, URZ ;  /* 0x800000060806b290 */ /* 0x000fe4000fffe0ff */
[----:B------:R-:W-:Y:S02]  /*4f40*/  @!UP3 UIMAD UR14, UR4, UR5, UR14 ;  /* 0x00000005040eb2a4 */ /* 0x000fe4000f8e020e */
[----:B------:R-:W-:Y:S01]  /*4f50*/  @!UP3 UIMAD UR13, UR6, UR10, UR13 ;  /* 0x0000000a060db2a4 */ /* 0x000fe2000f8e020d */
[----:B------:R-:W-:Y:S11]  /*4f60*/  BRA.U UP2, `(.L_x_91) ;  /* 0x0000000102107547 */ /* 0x000ff6000b800000 */
[----:B------:R-:W-:Y:S04]  /*4f70*/  MOV R6, UR46 ;  /* 0x0000002e00067c02 */ /* 0x000fe80008000f00 */
[----:B------:R-:W-:Y:S04]  /*4f80*/  SHF.L.U32 R6, R6, 0x1f, RZ ;  /* 0x0000001f06067819 */ /* 0x000fe800000006ff */
[----:B------:R-:W2:Y:S02]  /*4f90*/  SYNCS.PHASECHK.TRANS64.TRYWAIT P2, [UR21+0x78], R6 ;  /* 0x00007806ff0075a7 */ /* 0x000ea40008041115 */
[----:B--2---:R-:W-:Y:S05]  /*4fa0*/  @!P2 BRA `(.L_x_92) ;  /* 0x000000480048a947 */ /* 0x004fea0003800000 */
.L_x_91:
[----:B------:R-:W-:Y:S05]  /*4fb0*/  @!P1 BRA `(.L_x_93) ;  /* 0x0000000000309947 */ /* 0x000fea0003800000 */
[----:B------:R-:W-:Y:S01]  /*4fc0*/  ISETP.NE.U32.AND P1, PT, R2, RZ, PT ;  /* 0x000000ff0200720c */ /* 0x000fe20003f25070 */
[----:B------:R-:W2:Y:S01]  /*4fd0*/  LDCU.64 UR4, c[0x0][0x358] ;  /* 0x00006b00ff0477ac */ /* 0x000ea20008000a00 */
[----:B------:R-:W-:Y:S02]  /*4fe0*/  IMAD.MOV.U32 R46, RZ, RZ, 0x1 ;  /* 0x00000001ff2e7424 */ /* 0x000fe400078e00ff */
[----:B------:R-:W-:Y:S11]  /*4ff0*/  ISETP.NE.AND.EX P1, PT, R3, RZ, PT, P1 ;  /* 0x000000ff0300720c */ /* 0x000ff60003f25310 */
[----:B------:R-:W-:Y:S02]  /*5000*/  @!UPT UIADD3 URZ, UPT, UPT, URZ, URZ, URZ ;  /* 0x000000fffffff290 */ /* 0x000fe4000fffe0ff */
[----:B------:R-:W3:Y:S01]  /*5010*/  @P1 LDC.64 R10, c[0x0][0x888] ;  /* 0x00022200ff0a1b82 */ /* 0x000ee20000000a00 */
[----:B-1----:R-:W-:Y:S04]  /*5020*/  @P1 IMAD R0, R4, UR36, RZ ;  /* 0x0000002404001c24 */ /* 0x002fe8000f8e02ff */
[----:B---3--:R-:W-:Y:S04]  /*5030*/  @P1 IMAD.WIDE R10, R0, 0x4, R10 ;  /* 0x00000004000a1825 */ /* 0x008fe800078e020a */
[----:B------:R-:W-:Y:S01]  /*5040*/  HFMA2 R0, -RZ, RZ, 0, 5.9604644775390625e-08 ;  /* 0x00000001ff007431 */ /* 0x000fe200000001ff */
[----:B--2--5:R2:W5:Y:S04]  /*5050*/  @P1 LDG.E R27, desc[UR4][R10.64] ;  /* 0x000000040a1b1981 */ /* 0x024568000c1e1900 */
[----:B------:R-:W-:Y:S01]  /*5060*/  @!P1 PRMT R46, R0, 0x7610, R46 ;  /* 0x00007610002e9816 */ /* 0x000fe2000000002e */
[----:B--2---:R-:W3:Y:S06]  /*5070*/  @!P1 LDC R27, c[0x0][0x880] ;  /* 0x00022000ff1b9b82 */ /* 0x004eec0000000800 */
.L_x_93:
[----:B---3-5:R-:W-:Y:S01]  /*5080*/  @!P0 FSETP.EQ.AND P1, PT, R27, RZ, PT ;  /* 0x000000ff1b00820b */ /* 0x028fe20003f22000 */
[----:B------:R-:W-:Y:S01]  /*5090*/  @!UPT UIADD3 URZ, UPT, UPT, URZ, URZ, URZ ;  /* 0x000000fffffff290 */ /* 0x000fe2000fffe0ff */
[----:B------:R-:W-:Y:S11]  /*50a0*/  @!P0 BRA `(.L_x_94) ;  /* 0x0000000000188947 */ /* 0x000ff60003800000 */
[----:B------:R-:W-:Y:S02]  /*50b0*/  LOP3.LUT P0, RZ, R46, 0xff, RZ, 0xc0, !PT ;  /* 0x000000ff2eff7812 */ /* 0x000fe4000780c0ff */
[----:B------:R-:W-:Y:S04]  /*50c0*/  ISETP.NE.U32.AND P1, PT, R2, RZ, PT ;  /* 0x000000ff0200720c */ /* 0x000fe80003f25070 */
[----:B------:R-:W-:Y:S04]  /*50d0*/  ISETP.NE.AND.EX P1, PT, R3, RZ, PT, P1 ;  /* 0x000000ff0300720c */ /* 0x000fe80003f25310 */
[----:B------:R-:W-:Y:S03]  /*50e0*/  PLOP3.LUT P1, PT, P1, PT, PT, 0x8, 0x80 ;  /* 0x000000000080781c */ /* 0x000fe60000f2e170 */
[----:B------:R-:W-:Y:S11]  /*50f0*/  @P0 FSETP.EQ.AND P1, PT, R27, RZ, PT ;  /* 0x000000ff1b00020b */ /* 0x000ff60003f22000 */
[----:B------:R-:W-:Y:S02]  /*5100*/  @!UPT UIADD3 URZ, UPT, UPT, URZ, URZ, URZ ;  /* 0x000000fffffff290 */ /* 0x000fe4000fffe0ff */
.L_x_94:
[----:B------:R-:W2:Y:S01]  /*5110*/  SYNCS.PHASECHK.TRANS64.TRYWAIT P2, [UR21+0x50], R9 ;  /* 0x00005009ff0075a7 */ /* 0x000ea20008041115 */
[----:B------:R-:W-:Y:S04]  /*5120*/  ELECT P0, URZ, PT ;  /* 0x0000000000ff782f */ /* 0x000fe80003800000 */
[----:B------:R-:W-:Y:S11]  /*5130*/  PLOP3.LUT P1, PT, P1, P0, PT, 0xf2, 0x2f ;  /* 0x00000000002f781c */ /* 0x000ff60000f21e72 */
[----:B------:R-:W-:Y:S02]  /*5140*/  @!UPT UIADD3 URZ, UPT, UPT, URZ, URZ, URZ ;  /* 0x000000fffffff290 */ /* 0x000fe4000fffe0ff */
[----:B------:R-:W-:Y:S05]  /*5150*/  @!P1 IADD3 R8, P0, PT, R16, 0x580, RZ ;  /* 0x0000058010089810 */ /* 0x000fea0007f1e0ff */
[----:B-1----:R-:W-:Y:S01]  /*5160*/  @!P1 IMAD.X R6, RZ, RZ, R17, P0 ;  /* 0x000000ffff069224 */ /* 0x002fe200000e0611 */
[----:B--2---:R-:W-:Y:S07]  /*5170*/  @!P2 BRA `(.L_x_95) ;  /* 0x0000004400eca947 */ /* 0x004fee0003800000 */
.L_x_183:
[----:B------:R-:W-:Y:S01]  /*5180*/  @!P1 R2UR UR5, R8 ;  /* 0x00000000080592ca */ /* 0x000fe200000e0000 */
[----:B------:R-:W-:Y:S01]  /*5190*/  VOTEU.ALL UP0, P1 ;  /* 0x0000000000ff7886 */ /* 0x000fe20000800000 */
[----:B------:R-:W-:Y:S01]  /*51a0*/  @!P1 R2UR UR4, R6 ;  /* 0x00000000060492ca */ /* 0x000fe200000e0000 */
[----:B------:R-:W-:Y:S01]  /*51b0*/  UMOV UR16, 0x0 ;  /* 0x0000000000107882 */ /* 0x000fe20000000000 */
[----:B------:R-:W-:Y:S01]  /*51c0*/  UMOV UR17, 0x10000000 ;  /* 0x1000000000117882 */ /* 0x000fe20000000000 */
[----:B------:R-:W-:Y:S01]  /*51d0*/  UMOV UR44, UR36 ;  /* 0x00000024002c7c82 */ /* 0x000fe20008000000 */
[----:B------:R-:W-:Y:S01]  /*51e0*/  @!UP0 UIADD3 UR40, UPT, UPT, UR21, 0x200, URZ ;  /* 0x0000020015288890 */ /* 0x000fe2000fffe0ff */
[----:B-1----:R-:W-:Y:S01]  /*51f0*/  @!P1 IMAD.MOV.U32 R0, RZ, RZ, 0x1000 ;  /* 0x00001000ff009424 */ /* 0x002fe200078e00ff */
[----:B------:R-:W-:Y:S01]  /*5200*/  @!UP0 UIADD3 UR10, UPT, UPT, UR42, 0x40, URZ ;  /* 0x000000402a0a8890 */ /* 0x000fe2000fffe0ff */
[----:B------:R-:W-:Y:S01]  /*5210*/  @!P1 IADD3 R8, P0, PT, R16, 0x580, RZ ;  /* 0x0000058010089810 */ /* 0x000fe20007f1e0ff */
[----:B------:R-:W-:Y:S01]  /*5220*/  @!UP0 UIADD3 UR8, UPT, UPT, UR21, 0xa00, URZ ;  /* 0x00000a0015088890 */ /* 0x000fe2000fffe0ff */
[----:B------:R-:W-:Y:S02]  /*5230*/  VOTEU.ALL UP0, P1 ;  /* 0x0000000000ff7886 */ /* 0x000fe40000800000 */
[----:B------:R-:W-:Y:S01]  /*5240*/  IMAD.U32 R10, RZ, RZ, UR5 ;  /* 0x00000005ff0a7e24 */ /* 0x000fe2000f8e00ff */
[----:B------:R-:W-:Y:S01]  /*5250*/  UMOV UR9, UR41 ;  /* 0x0000002900097c82 */ /* 0x000fe20008000000 */
[----:B------:R-:W-:Y:S01]  /*5260*/  IMAD.U32 R11, RZ, RZ, UR4 ;  /* 0x00000004ff0b7e24 */ /* 0x000fe2000f8e00ff */
[----:B------:R-:W-:Y:S01]  /*5270*/  UMOV UR11, UR43 ;  /* 0x0000002b000b7c82 */ /* 0x000fe20008000000 */
[----:B------:R-:W-:Y:S01]  /*5280*/  UMOV UR12, UR36 ;  /* 0x00000024000c7c82 */ /* 0x000fe20008000000 */
[----:B------:R-:W-:Y:S01]  /*5290*/  @!P1 R2UR UR4, R10 ;  /* 0x000000000a0492ca */ /* 0x000fe200000e0000 */
[----:B------:R-:W-:Y:S01]  /*52a0*/  UPRMT UR6, UR47, 0x654, UR41 ;  /* 0x000006542f067896 */ /* 0x000fe20008000029 */
[----:B------:R-:W-:Y:S01]  /*52b0*/  @!P1 R2UR UR5, R11 ;  /* 0x000000000b0592ca */ /* 0x000fe200000e0000 */
[----:B------:R-:W-:Y:S11]  /*52c0*/  @!P1 IMAD.X R6, RZ, RZ, R17, P0 ;  /* 0x000000ffff069224 */ /* 0x000ff600000e0611 */
[----:B------:R-:W-:Y:S01]  /*52d0*/  @!UPT UIADD3 URZ, UPT, UPT, URZ, URZ, URZ ;  /* 0x000000fffffff290 */ /* 0x000fe2000fffe0ff */
[----:B------:R1:W-:Y:S01]  /*52e0*/  @!UP0 UTMALDG.3D [UR40], [UR4], desc[UR16] ;  /* 0x00001028040085b4 */ /* 0x0003e20008011000 */
[----:B------:R-:W-:Y:S05]  /*52f0*/  VOTEU.ALL UP0, P1 ;  /* 0x0000000000ff7886 */ /* 0x000fea0000800000 */
[----:B------:R1:W-:Y:S01]  /*5300*/  @!UP0 UTMALDG.3D [UR8], [UR4], desc[UR16] ;  /* 0x00001008040085b4 */ /* 0x0003e20008011000 */
[----:B------:R1:W-:Y:S01]  /*5310*/  @!P1 SYNCS.ARRIVE.TRANS64.RED.A0TR RZ, [UR21+0x30], R0 ;  /* 0x00003000ffff99a7 */ /* 0x0003e20008300415 */
[----:B------:R-:W-:Y:S01]  /*5320*/  SYNCS.ARRIVE.TRANS64.RED.A1T0 RZ, [UR6], RZ ;  /* 0x000000ffffff79a7 */ /* 0x000fe20008100406 */
[----:B------:R-:W2:Y:S02]  /*5330*/  SYNCS.PHASECHK.TRANS64.TRYWAIT P2, [UR21+0x58], R9 ;  /* 0x00005809ff0075a7 */ /* 0x000ea40008041115 */
[----:B-12---:R-:W-:Y:S05]  /*5340*/  @!P2 BRA `(.L_x_96) ;  /* 0x000000440090a947 */ /* 0x006fea0003800000 */
.L_x_185:
        /* <DEDUP_REMOVED lines=10> */
[----:B------:R-:W-:Y:S02]  /*53f0*/  @!UP0 UIADD3 UR10, UPT, UPT, UR42, 0x50, URZ ;  /* 0x000000502a0a8890 */ /* 0x000fe4000fffe0ff */
[----:B------:R-:W-:Y:S01]  /*5400*/  @!UP0 UIADD3 UR8, UPT, UPT, UR21, 0x1a00, URZ ;  /* 0x00001a0015088890 */ /* 0x000fe2000fffe0ff */
[----:B------:R-:W-:Y:S01]  /*5410*/  IMAD.U32 R10, RZ, RZ, UR5 ;  /* 0x00000005ff0a7e24 */ /* 0x000fe2000f8e00ff */
[----:B------:R-:W-:Y:S01]  /*5420*/  VOTEU.ALL UP0, P1 ;  /* 0x0000000000ff7886 */ /* 0x000fe20000800000 */
[----:B------:R-:W-:Y:S01]  /*5430*/  IMAD.U32 R11, RZ, RZ, UR4 ;  /* 0x00000004ff0b7e24 */ /* 0x000fe2000f8e00ff */
[----:B------:R-:W-:Y:S01]  /*5440*/  UMOV UR9, UR33 ;  /* 0x0000002100097c82 */ /* 0x000fe20008000000 */
[----:B------:R-:W-:Y:S01]  /*5450*/  UMOV UR11, UR43 ;  /* 0x0000002b000b7c82 */ /* 0x000fe20008000000 */
[----:B------:R-:W-:Y:S01]  /*5460*/  @!P1 R2UR UR4, R10 ;  /* 0x000000000a0492ca */ /* 0x000fe200000e0000 */
[----:B------:R-:W-:Y:S01]  /*5470*/  UMOV UR12, UR36 ;  /* 0x00000024000c7c82 */ /* 0x000fe20008000000 */
[----:B------:R-:W-:Y:S01]  /*5480*/  @!P1 R2UR UR5, R11 ;  /* 0x000000000b0592ca */ /* 0x000fe200000e0000 */
[----:B------:R-:W-:Y:S01]  /*5490*/  UPRMT UR6, UR47, 0x654, UR33 ;  /* 0x000006542f067896 */ /* 0x000fe20008000021 */
[----:B------:R-:W-:Y:S11]  /*54a0*/  @!P1 IMAD.X R6, RZ, RZ, R17, P0 ;  /* 0x000000ffff069224 */ /* 0x000ff600000e0611 */
[----:B------:R1:W-:Y:S01]  /*54b0*/  @!UP0 UTMALDG.3D [UR32], [UR4], desc[UR16] ;  /* 0x00001020040085b4 */ /* 0x0003e20008011000 */
[----:B------:R-:W-:Y:S05]  /*54c0*/  VOTEU.ALL UP0, P1 ;  /* 0x0000000000ff7886 */ /* 0x000fea0000800000 */
[----:B------:R1:W-:Y:S01]  /*54d0*/  @!UP0 UTMALDG.3D [UR8], [UR4], desc[UR16] ;  /* 0x00001008040085b4 */ /* 0x0003e20008011000 */
[----:B------:R1:W-:Y:S01]  /*54e0*/  @!P1 SYNCS.ARRIVE.TRANS64.RED.A0TR RZ, [UR21+0x38], R0 ;  /* 0x00003800ffff99a7 */ /* 0x0003e20008300415 */
[----:B------:R-:W-:Y:S01]  /*54f0*/  SYNCS.ARRIVE.TRANS64.RED.A1T0 RZ, [UR6], RZ ;  /* 0x000000ffffff79a7 */ /* 0x000fe20008100406 */
[----:B------:R-:W2:Y:S02]  /*5500*/  SYNCS.PHASECHK.TRANS64.TRYWAIT P2, [UR21+0x60], R9 ;  /* 0x00006009ff0075a7 */ /* 0x000ea40008041115 */
[----:B-12---:R-:W-:Y:S05]  /*5510*/  @!P2 BRA `(.L_x_97) ;  /* 0x000000440034a947 */ /* 0x006fea0003800000 */
.L_x_187:
        /* <DEDUP_REMOVED lines=9> */
[----:B------:R-:W-:Y:S01]  /*55b0*/  VIADD R14, R14, 0x1 ;  /* 0x000000010e0e7836 */ /* 0x000fe20000000000 */
        /* <DEDUP_REMOVED lines=10> */
[----:B------:R-:W-:Y:S01]  /*5660*/  UMOV UR12, UR36 ;  /* 0x00000024000c7c82 */ /* 0x000fe20008000000 */
[----:B------:R-:W-:Y:S11]  /*5670*/  UPRMT UR6, UR47, 0x654, UR25 ;  /* 0x000006542f067896 */ /* 0x000ff60008000019 */
[----:B------:R1:W-:Y:S01]  /*5680*/  @!UP0 UTMALDG.3D [UR24], [UR4], desc[UR16] ;  /* 0x00001018040085b4 */ /* 0x0003e20008011000 */
[----:B------:R-:W-:Y:S05]  /*5690*/  VOTEU.ALL UP0, P1 ;  /* 0x0000000000ff7886 */ /* 0x000fea0000800000 */
[----:B------:R1:W-:Y:S01]  /*56a0*/  @!UP0 UTMALDG.3D [UR8], [UR4], desc[UR16] ;  /* 0x00001008040085b4 */ /* 0x0003e20008011000 */
[----:B------:R1:W-:Y:S01]  /*56b0*/  @!P1 SYNCS.ARRIVE.TRANS64.RED.A0TR RZ, [UR21+0x40], R0 ;  /* 0x00004000ffff99a7 */ /* 0x0003e20008300415 */
[----:B------:R-:W-:Y:S01]  /*56c0*/  SYNCS.ARRIVE.TRANS64.RED.A1T0 RZ, [UR6], RZ ;  /* 0x000000ffffff79a7 */ /* 0x000fe20008100406 */
[----:B------:R-:W2:Y:S02]  /*56d0*/  SYNCS.PHASECHK.TRANS64.TRYWAIT P0, [UR21+0x68], R9 ;  /* 0x00006809ff0075a7 */ /* 0x000ea40008001115 */
[----:B-12---:R-:W-:Y:S05]  /*56e0*/  @!P0 BRA `(.L_x_98) ;  /* 0x0000004000d88947 */ /* 0x006fea0003800000 */
.L_x_189:
[----:B------:R-:W-:Y:S01]  /*56f0*/  UIADD3 UR24, UPT, UPT, UR13, UR63, URZ ;  /* 0x0000003f0d187290 */ /* 0x000fe2000fffe0ff */
[----:B------:R-:W-:Y:S01]  /*5700*/  @!P1 IADD3 R6, P0, PT, R16, 0x580, RZ ;  /* 0x0000058010069810 */ /* 0x000fe20007f1e0ff */
[----:B------:R-:W-:Y:S01]  /*5710*/  UPLOP3.LUT UP2, UPT, UPT, UPT, UPT, 0x80, 0x8 ;  /* 0x000000000008789c */ /* 0x000fe20003f4f070 */
[----:B------:R-:W-:Y:S01]  /*5720*/  R2UR UR26, R50 ;  /* 0x00000000321a72ca */ /* 0x000fe200000e0000 */
[----:B------:R-:W-:Y:S01]  /*5730*/  VOTEU.ALL UP0, P1 ;  /* 0x0000000000ff7886 */ /* 0x000fe20000800000 */
[----:B------:R-:W-:Y:S01]  /*5740*/  @!P1 R2UR UR5, R6 ;  /* 0x00000000060592ca */ /* 0x000fe200000e0000 */
[----:B-1----:R-:W-:Y:S01]  /*5750*/  @!P1 IMAD.X R0, RZ, RZ, R17, P0 ;  /* 0x000000ffff009224 */ /* 0x002fe200000e0611 */
[----:B------:R-:W-:Y:S01]  /*5760*/  UMOV UR6, 0x0 ;  /* 0x0000000000067882 */ /* 0x000fe20000000000 */
[----:B------:R-:W-:Y:S01]  /*5770*/  UMOV UR7, 0x10000000 ;  /* 0x1000000000077882 */ /* 0x000fe20000000000 */
[----:B------:R-:W-:Y:S01]  /*5780*/  @!UP0 UIADD3 UR18, UPT, UPT, UR42, 0x30, URZ ;  /* 0x000000302a128890 */ /* 0x000fe2000fffe0ff */
[----:B------:R-:W-:Y:S01]  /*5790*/  ISETP.NE.AND P0, PT, R14, 0x2, PT ;  /* 0x000000020e00780c */ /* 0x000fe20003f05270 */
[----:B------:R-:W-:Y:S01]  /*57a0*/  @!UP0 UIADD3 UR16, UPT, UPT, UR21, 0x3200, URZ ;  /* 0x0000320015108890 */ /* 0x000fe2000fffe0ff */
[----:B------:R-:W-:Y:S01]  /*57b0*/  @!P1 R2UR UR4, R0 ;  /* 0x00000000000492ca */ /* 0x000fe200000e0000 */
[----:B------:R-:W-:Y:S01]  /*57c0*/  @!UP0 UIADD3 UR17, UPT, UPT, UR21, 0x48, URZ ;  /* 0x0000004815118890 */ /* 0x000fe2000fffe0ff */
[----:B------:R-:W-:Y:S01]  /*57d0*/  SEL R0, RZ, 0x1, P0 ;  /* 0x00000001ff007807 */ /* 0x000fe20000000000 */
[----:B------:R-:W-:Y:S01]  /*57e0*/  @!UP0 UIADD3 UR10, UPT, UPT, UR42, 0x70, URZ ;  /* 0x000000702a0a8890 */ /* 0x000fe2000fffe0ff */
[----:B------:R-:W-:Y:S01]  /*57f0*/  LOP3.LUT R15, R15, 0x1, RZ, 0x3c, !PT ;  /* 0x000000010f0f7812 */ /* 0x000fe200078e3cff */
[----:B------:R-:W-:Y:S01]  /*5800*/  @!UP0 UIADD3 UR8, UPT, UPT, UR21, 0x3a00, URZ ;  /* 0x00003a0015088890 */ /* 0x000fe2000fffe0ff */
[----:B------:R-:W-:Y:S01]  /*5810*/  IMAD.U32 R8, RZ, RZ, UR5 ;  /* 0x00000005ff087e24 */ /* 0x000fe2000f8e00ff */
[----:B------:R-:W-:Y:S01]  /*5820*/  VOTEU.ALL UP0, P1 ;  /* 0x0000000000ff7886 */ /* 0x000fe20000800000 */
[----:B------:R-:W-:Y:S01]  /*5830*/  UMOV UR19, UR43 ;  /* 0x0000002b00137c82 */ /* 0x000fe20008000000 */
[----:B------:R-:W-:Y:S01]  /*5840*/  UMOV UR20, UR36 ;  /* 0x0000002400147c82 */ /* 0x000fe20008000000 */
[----:B------:R-:W-:Y:S01]  /*5850*/  UMOV UR11, UR43 ;  /* 0x0000002b000b7c82 */ /* 0x000fe20008000000 */
[----:B------:R-:W-:Y:S01]  /*5860*/  UMOV UR12, UR36 ;  /* 0x00000024000c7c82 */ /* 0x000fe20008000000 */
[----:B------:R-:W-:Y:S01]  /*5870*/  UMOV UR9, UR17 ;  /* 0x0000001100097c82 */ /* 0x000fe20008000000 */
[----:B------:R-:W-:Y:S01]  /*5880*/  IMAD.U32 R9, RZ, RZ, UR4 ;  /* 0x00000004ff097e24 */ /* 0x000fe2000f8e00ff */
[----:B------:R-:W-:Y:S01]  /*5890*/  @!P1 R2UR UR4, R8 ;  /* 0x00000000080492ca */ /* 0x000fe200000e0000 */
[----:B------:R-:W-:Y:S01]  /*58a0*/  UMOV UR36, UR29 ;  /* 0x0000001d00247c82 */ /* 0x000fe20008000000 */
[----:B------:R-:W-:Y:S02]  /*58b0*/  LOP3.LUT R13, R13, R0, RZ, 0x3c, !PT ;  /* 0x000000000d0d7212 */ /* 0x000fe400078e3cff */
[----:B------:R-:W-:Y:S02]  /*58c0*/  @!P1 R2UR UR5, R9 ;  /* 0x00000000090592ca */ /* 0x000fe400000e0000 */
[----:B------:R-:W-:Y:S11]  /*58d0*/  SEL R14, R14, RZ, P0 ;  /* 0x000000ff0e0e7207 */ /* 0x000ff60000000000 */
[----:B------:R1:W-:Y:S01]  /*58e0*/  @!UP0 UTMALDG.3D [UR16], [UR4], desc[UR6] ;  /* 0x00000610040085b4 */ /* 0x0003e20008011000 */
[----:B------:R-:W-:Y:S05]  /*58f0*/  VOTEU.ALL UP0, P1 ;  /* 0x0000000000ff7886 */ /* 0x000fea0000800000 */
[----:B------:R2:W-:Y:S01]  /*5900*/  @!UP0 UTMALDG.3D [UR8], [UR4], desc[UR6] ;  /* 0x00000608040085b4 */ /* 0x0005e20008011000 */
[----:B------:R2:W-:Y:S01]  /*5910*/  @!P1 SYNCS.ARRIVE.TRANS64.RED.A0TR RZ, [UR21+0x48], R7 ;  /* 0x00004807ffff99a7 */ /* 0x0005e20008300415 */
[----:B------:R-:W-:Y:S01]  /*5920*/  SYNCS.ARRIVE.TRANS64.RED.A1T0 RZ, [UR37], RZ ;  /* 0x000000ffffff79a7 */ /* 0x000fe20008100425 */
[----:B-1----:R-:W-:Y:S01]  /*5930*/  UIADD3 UR20, UPT, UPT, UR14, UR26, URZ ;  /* 0x0000001a0e147290 */ /* 0x002fe2000fffe0ff */
[----:B------:R-:W-:Y:S11]  /*5940*/  BRA.U UP1, `(.L_x_99) ;  /* 0xfffffff101047547 */ /* 0x000ff6000b83ffff */
[----:B------:R-:W-:-:S04]  /*5950*/  SHF.L.U32 R2, R15, 0x1f, RZ ;  /* 0x0000001f0f027819 */ /* 0x000fc800000006ff */
[----:B------:R-:W1:Y:S02]  /*5960*/  SYNCS.PHASECHK.TRANS64.TRYWAIT P0, [UR21+0x50], R2 ;  /* 0x00005002ff0075a7 */ /* 0x000e640008001115 */
[----:B-1----:R-:W-:Y:S05]  /*5970*/  @!P0 BRA `(.L_x_100) ;  /* 0x00000040004c8947 */ /* 0x002fea0003800000 */
.L_x_191:
[----:B------:R-:W3:Y:S02]  /*5980*/  SYNCS.PHASECHK.TRANS64.TRYWAIT P0, [UR21+0x58], R2 ;  /* 0x00005802ff0075a7 */ /* 0x000ee40008001115 */
[----:B---3--:R-:W-:Y:S05]  /*5990*/  @!P0 BRA `(.L_x_101) ;  /* 0x00000040005c8947 */ /* 0x008fea0003800000 */
.L_x_193:
[----:B------:R-:W3:Y:S02]  /*59a0*/  SYNCS.PHASECHK.TRANS64.TRYWAIT P0, [UR21+0x60], R2 ;  /* 0x00006002ff0075a7 */ /* 0x000ee40008001115 */
[----:B---3--:R-:W-:Y:S05]  /*59b0*/  @!P0 BRA `(.L_x_102) ;  /* 0x00000040006c8947 */ /* 0x008fea0003800000 */
.L_x_195:
[----:B-1----:R-:W-:-:S07]  /*59c0*/  MOV R0, UR21 ;  /* 0x0000001500007c02 */ /* 0x002fce0008000f00 */
.L_x_103:
[----:B-1----:R-:W-:-:S04]  /*59d0*/  SHF.L.U32 R2, R15, 0x1f, RZ ;  /* 0x0000001f0f027819 */ /* 0x002fc800000006ff */
[----:B------:R1:W3:Y:S03]  /*59e0*/  SYNCS.PHASECHK.TRANS64.TRYWAIT P0, [R0+URZ+0x68], R2 ;  /* 0x00006802000075a7 */ /* 0x0002e600080011ff */
[----:B---3--:R-:W-:Y:S05]  /*59f0*/  @!P0 NANOSLEEP.SYNCS 0x989680 ;  /* 0x009896800000895d */ /* 0x008fea0003900000 */
[----:B------:R-:W3:Y:S02]  /*5a00*/  @!P0 SYNCS.PHASECHK.TRANS64 P0, [R0+URZ+0x68], R2 ;  /* 0x00006802000085a7 */ /* 0x000ee400080010ff */
[----:B--23--:R-:W-:Y:S05]  /*5a10*/  @P0 EXIT ;  /* 0x000000000000094d */ /* 0x00cfea0003800000 */
[----:B------:R-:W-:Y:S05]  /*5a20*/  BRA `(.L_x_103) ;  /* 0xfffffffc00e87947 */ /* 0x000fea000383ffff */
.L_x_88:
[----:B------:R-:W-:-:S06]  /*5a30*/  UISETP.GE.AND UP0, UPT, UR21, 0x4, UPT ;  /* 0x000000041500788c */ /* 0x000fcc000bf06270 */
[----:B------:R-:W-:-:S13]  /*5a40*/  PLOP3.LUT P0, PT, PT, PT, UP0, 0x80, 0x8 ;  /* 0x000000000008781c */ /* 0x000fda0003f0f008 */
[----:B------:R-:W-:Y:S05]  /*5a50*/  @!P0 EXIT ;  /* 0x000000000000894d */ /* 0x000fea0003800000 */
[----:B------:R-:W-:Y:S01]  /*5a60*/  BAR.SYNC.DEFER_BLOCKING 0x6, 0xa0 ;  /* 0x0182800000007b1d */ /* 0x000fe20000010000 */
[C---:B------:R-:W-:Y:S01]  /*5a70*/  IMAD.SHL.U32 R45, R60.reuse, 0x10, RZ ;  /* 0x000000103c2d7824 */ /* 0x040fe200078e00ff */
[C---:B------:R-:W-:Y:S01]  /*5a80*/  SHF.L.U32 R3, R47.reuse, 0x15, RZ ;  /* 0x000000152f037819 */ /* 0x040fe200000006ff */
[C---:B------:R-:W-:Y:S02]  /*5a90*/  IMAD.U32 R23, R60.reuse, 0x10000, RZ ;  /* 0x000100003c177824 */ /* 0x040fe400078e00ff */
[----:B------:R-:W-:Y:S02]  /*5aa0*/  HFMA2 R59, -RZ, RZ, 0, 5.9604644775390625e-08 ;  /* 0x00000001ff3b7431 */ /* 0x000fe400000001ff */
[----:B------:R-:W-:Y:S01]  /*5ab0*/  IMAD.SHL.U32 R2, R60, 0x2, RZ ;  /* 0x000000023c027824 */ /* 0x000fe200078e00ff */
[----:B------:R-:W-:Y:S01]  /*5ac0*/  UMOV UR43, 0x400 ;  /* 0x00000400002b7882 */ /* 0x000fe20000000000 */
[----:B------:R-:W1:Y:S01]  /*5ad0*/  LDCU.64 UR4, c[0x0][0x890] ;  /* 0x00011200ff0477ac */ /* 0x000e620008000a00 */
[----:B------:R-:W2:Y:S01]  /*5ae0*/  LDC.64 R42, c[0x0][0x8b0] ;  /* 0x00022c00ff2a7b82 */ /* 0x000ea20000000a00 */
[----:B------:R-:W-:Y:S01]  /*5af0*/  IMAD.SHL.U32 R6, R47, 0x200, RZ ;  /* 0x000002002f067824 */ /* 0x000fe200078e00ff */
[C---:B------:R-:W-:Y:S01]  /*5b00*/  LOP3.LUT R7, R45.reuse, 0x40, RZ, 0xc0, !PT ;  /* 0x000000402d077812 */ /* 0x040fe200078ec0ff */
[----:B------:R-:W-:Y:S01]  /*5b10*/  ULEA UR43, UR47, UR43, 0x18 ;  /* 0x0000002b2f2b7291 */ /* 0x000fe2000f8ec0ff */
[----:B------:R-:W-:Y:S01]  /*5b20*/  LOP3.LUT R44, R45, 0x5b0, RZ, 0xc0, !PT ;  /* 0x000005b02d2c7812 */ /* 0x000fe200078ec0ff */
[----:B------:R-:W-:Y:S01]  /*5b30*/  IMAD.MOV.U32 R22, RZ, RZ, RZ ;  /* 0x000000ffff167224 */ /* 0x000fe200078e00ff */
[----:B------:R-:W-:Y:S01]  /*5b40*/  LOP3.LUT R3, R3, 0x200000, RZ, 0xc0, !PT ;  /* 0x0020000003037812 */ /* 0x000fe200078ec0ff */
[----:B------:R-:W-:Y:S01]  /*5b50*/  IMAD.MOV.U32 R58, RZ, RZ, RZ ;  /* 0x000000ffff3a7224 */ /* 0x000fe200078e00ff */
[----:B------:R-:W3:Y:S01]  /*5b60*/  LDC.64 R40, c[0x0][0x8a8] ;  /* 0x00022a00ff287b82 */ /* 0x000ee20000000a00 */
[----:B------:R-:W-:Y:S01]  /*5b70*/  LOP3.LUT R2, R7, 0x8, R2, 0xf8, !PT ;  /* 0x0000000807027812 */ /* 0x000fe200078ef802 */
[----:B------:R-:W-:Y:S01]  /*5b80*/  IMAD.MOV.U32 R55, RZ, RZ, RZ ;  /* 0x000000ffff377224 */ /* 0x000fe200078e00ff */
[----:B------:R-:W-:Y:S01]  /*5b90*/  LOP3.LUT R44, R44, 0x200, R6, 0xf8, !PT ;  /* 0x000002002c2c7812 */ /* 0x000fe200078ef806 */
[----:B------:R-:W4:Y:S01]  /*5ba0*/  LDCU UR60, c[0x0][0x370] ;  /* 0x00006e00ff3c77ac */ /* 0x000f220008000800 */
[----:B------:R-:W-:-:S02]  /*5bb0*/  LOP3.LUT R23, R3, 0x400000, R23, 0xf8, !PT ;  /* 0x0040000003177812 */ /* 0x000fc400078ef817 */
[----:B------:R-:W-:Y:S01]  /*5bc0*/  LOP3.LUT P0, RZ, R45, 0x40, RZ, 0xc0, !PT ;  /* 0x000000402dff7812 */ /* 0x000fe2000780c0ff */
[----:B------:R-:W4:Y:S01]  /*5bd0*/  LDS R0, [UR43+0x130] ;  /* 0x0001302bff007984 */ /* 0x000f220008000800 */
[----:B-1----:R-:W-:Y:S01]  /*5be0*/  IMAD.U32 R49, RZ, RZ, UR4 ;  /* 0x00000004ff317e24 */ /* 0x002fe2000f8e00ff */
[----:B------:R-:W-:Y:S01]  /*5bf0*/  UIADD3 UR4, UPT, UPT, UR43, 0x200, URZ ;  /* 0x000002002b047890 */ /* 0x000fe2000fffe0ff */
[----:B------:R-:W-:Y:S01]  /*5c00*/  LOP3.LUT R44, R44, R2, RZ, 0xfc, !PT ;  /* 0x000000022c2c7212 */ /* 0x000fe200078efcff */
[----:B------:R-:W-:Y:S01]  /*5c10*/  IMAD.U32 R48, RZ, RZ, UR5 ;  /* 0x00000005ff307e24 */ /* 0x000fe2000f8e00ff */
[----:B------:R-:W-:Y:S01]  /*5c20*/  P2R R2, PR, RZ, 0x1 ;  /* 0x00000001ff027803 */ /* 0x000fe20000000000 */
[----:B------:R-:W1:Y:S01]  /*5c30*/  LDCU UR42, c[0x0][0xb0c] ;  /* 0x00016180ff2a77ac */ /* 0x000e620008000800 */
[----:B------:R-:W-:Y:S01]  /*5c40*/  LOP3.LUT R60, R60, 0x60, RZ, 0xc0, !PT ;  /* 0x000000603c3c7812 */ /* 0x000fe200078ec0ff */
[----:B------:R-:W-:Y:S01]  /*5c50*/  IMAD.U32 R52, RZ, RZ, UR4 ;  /* 0x00000004ff347e24 */ /* 0x000fe2000f8e00ff */
[----:B------:R-:W-:Y:S01]  /*5c60*/  MOV R57, RZ ;  /* 0x000000ff00397202 */ /* 0x000fe20000000f00 */
[----:B------:R-:W1:Y:S01]  /*5c70*/  LDCU UR39, c[0x0][0xb30] ;  /* 0x00016600ff2777ac */ /* 0x000e620008000800 */
[----:B------:R-:W1:Y:S01]  /*5c80*/  LDCU.64 UR54, c[0x0][0x888] ;  /* 0x00011100ff3677ac */ /* 0x000e620008000a00 */
[----:B------:R-:W1:Y:S01]  /*5c90*/  LDCU.64 UR40, c[0x0][0xb28] ;  /* 0x00016500ff2877ac */ /* 0x000e620008000a00 */
[----:B------:R-:W1:Y:S01]  /*5ca0*/  LDCU.128 UR56, c[0x0][0xb10] ;  /* 0x00016200ff3877ac */ /* 0x000e620008000c00 */
[----:B------:R-:W1:Y:S01]  /*5cb0*/  LDCU UR53, c[0x0][0x374] ;  /* 0x00006e80ff3577ac */ /* 0x000e620008000800 */
[----:B------:R-:W-:Y:S01]  /*5cc0*/  UMOV UR52, URZ ;  /* 0x000000ff00347c82 */ /* 0x000fe20008000000 */
[----:B------:R-:W-:Y:S01]  /*5cd0*/  UMOV UR46, URZ ;  /* 0x000000ff002e7c82 */ /* 0x000fe20008000000 */
[----:B-1234-:R-:W-:-:S07]  /*5ce0*/  IMAD.IADD R23, R0, 0x1, R23 ;  /* 0x0000000100177824 */ /* 0x01efce00078e0217 */
.L_x_147:
[----:B------:R-:W-:Y:S02]  /*5cf0*/  LEA R3, R55, UR43, 0x3 ;  /* 0x0000002b37037c11 */ /* 0x000fe4000f8e18ff */
[----:B------:R-:W-:Y:S02]  /*5d00*/  SHF.L.U32 R0, R57, 0x1f, RZ ;  /* 0x0000001f39007819 */ /* 0x000fe400000006ff */
[----:B-1----:R-:W-:Y:S02]  /*5d10*/  LEA R4, R55, UR43, 0x4 ;  /* 0x0000002b37047c11 */ /* 0x002fe4000f8e20ff */
[----:B------:R-:W1:Y:S02]  /*5d20*/  SYNCS.PHASECHK.TRANS64.TRYWAIT P0, [R3+URZ+0x80], R0 ;  /* 0x00008000030075a7 */ /* 0x000e6400080011ff */
[----:B-1----:R-:W-:Y:S05]  /*5d30*/  @!P0 BRA `(.L_x_104) ;  /* 0x0000003c00a48947 */ /* 0x002fea0003800000 */
.L_x_196:
[----:B------:R-:W2:Y:S01]  /*5d40*/  LDS.128 R4, [R4+0x110] ;  /* 0x0001100004047984 */ /* 0x000ea20000000c00 */
[----:B------:R-:W-:Y:S01]  /*5d50*/  UISETP.GE.AND UP0, UPT, UR45, 0x1, UPT ;  /* 0x000000012d00788c */ /* 0x000fe2000bf06270 */
[----:B------:R-:W-:Y:S01]  /*5d60*/  @!PT LDS RZ, [RZ] ;  /* 0x00000000fffff984 */ /* 0x000fe20000000800 */
[----:B------:R-:W-:Y:S01]  /*5d70*/  @!PT LDS RZ, [RZ] ;  /* 0x00000000fffff984 */ /* 0x000fe20000000800 */
[----:B------:R-:W-:Y:S01]  /*5d80*/  @!PT LDS RZ, [RZ] ;  /* 0x00000000fffff984 */ /* 0x000fe20000000800 */
[----:B------:R-:W-:Y:S01]  /*5d90*/  @!PT LDS RZ, [RZ] ;  /* 0x00000000fffff984 */ /* 0x000fe20000000800 */
[----:B------:R3:W-:Y:S06]  /*5da0*/  MEMBAR.ALL.CTA ;  /* 0x0000000000007992 */ /* 0x0007ec0000008000 */
[----:B---3--:R-:W3:Y:S01]  /*5db0*/  FENCE.VIEW.ASYNC.S ;  /* 0x00000000000073c6 */ /* 0x008ee20000000000 */
[----:B--2---:R-:W-:Y:S11]  /*5dc0*/  LOP3.LUT P0, RZ, R6, 0x1, RZ, 0xc0, !PT ;  /* 0x0000000106ff7812 */ /* 0x004ff6000780c0ff */
[----:B------:R-:W-:Y:S02]  /*5dd0*/  @!UPT UIADD3 URZ, UPT, UPT, URZ, URZ, URZ ;  /* 0x000000fffffff290 */ /* 0x000fe4000fffe0ff */
[----:B---3--:R-:W-:Y:S01]  /*5de0*/  VOTEU.ANY UP1, P0 ;  /* 0x0000000000ff7886 */ /* 0x008fe20000020100 */
[----:B------:R-:W-:Y:S01]  /*5df0*/  PLOP3.LUT P0, PT, PT, PT, UP1, 0x80, 0x8 ;  /* 0x000000000008781c */ /* 0x000fe20003f0f018 */
[----:B------:R-:W-:Y:S11]  /*5e00*/  UP2UR UR62, UPR, URZ, 0x2 ;  /* 0x00000002ff3e7883 */ /* 0x000ff60008000000 */
[----:B------:R-:W-:Y:S01]  /*5e10*/  @!UPT UIADD3 URZ, UPT, UPT, URZ, URZ, URZ ;  /* 0x000000fffffff290 */ /* 0x000fe2000fffe0ff */
[----:B-1----:R-:W-:Y:S02]  /*5e20*/  @P0 SHF.R.U32.HI R0, RZ, 0x10, R5 ;  /* 0x00000010ff000819 */ /* 0x002fe40000011605 */
        /* <DEDUP_REMOVED lines=12> */
[----:B------:R-:W2:Y:S01]  /*5ef0*/  LDCU UR12, c[0x0][0xb20] ;  /* 0x00016400ff0c77ac */ /* 0x000ea20008000800 */
[----:B------:R-:W-:Y:S02]  /*5f00*/  UIMAD.WIDE.U32 UR4, UR53, UR59, URZ ;  /* 0x0000003b350472a5 */ /* 0x000fe4000f8e00ff */
[----:B------:R-:W-:Y:S02]  /*5f10*/  UIMAD.WIDE.U32 UR6, UR60, UR56, URZ ;  /* 0x000000383c0672a5 */ /* 0x000fe4000f8e00ff */
[----:B------:R-:W-:Y:S02]  /*5f20*/  UISETP.NE.AND UP0, UPT, UR58, 0x1, UPT ;  /* 0x000000013a00788c */ /* 0x000fe4000bf05270 */
[----:B------:R-:W-:Y:S02]  /*5f30*/  UIMAD.WIDE.U32 UR8, UR37, UR59, URZ ;  /* 0x0000003b250872a5 */ /* 0x000fe4000f8e00ff */
[----:B------:R-:W-:Y:S02]  /*5f40*/  UIMAD.WIDE.U32 UR10, UR38, UR56, URZ ;  /* 0x00000038260a72a5 */ /* 0x000fe4000f8e00ff */
[----:B------:R-:W-:Y:S02]  /*5f50*/  UISETP.NE.AND UP1, UPT, UR42, 0x1, UPT ;  /* 0x000000012a00788c */ /* 0x000fe4000bf25270 */
[----:B------:R-:W-:Y:S01]  /*5f60*/  UISETP.NE.AND UP2, UPT, UR45, 0x1, UPT ;  /* 0x000000012d00788c */ /* 0x000fe2000bf45270 */
[----:B------:R-:W-:Y:S02]  /*5f70*/  UMOV UR4, UR5 ;  /* 0x0000000500047c82 */ /* 0x000fe40008000000 */
[----:B--2---:R-:W-:Y:S03]  /*5f80*/  USHF.R.U32.HI UR5, URZ, UR12, UR4 ;  /* 0x0000000cff057299 */ /* 0x004fe60008011604 */
[----:B------:R-:W-:Y:S02]  /*5f90*/  UMOV UR4, UR7 ;  /* 0x0000000700047c82 */ /* 0x000fe40008000000 */
[----:B------:R-:W-:Y:S02]  /*5fa0*/  USHF.R.U32.HI UR7, URZ, UR57, UR4 ;  /* 0x00000039ff077299 */ /* 0x000fe40008011604 */
[----:B------:R-:W-:Y:S02]  /*5fb0*/  USEL UR4, UR53, UR5, !UP0 ;  /* 0x0000000535047287 */ /* 0x000fe4000c000000 */
[----:B------:R-:W-:Y:S01]  /*5fc0*/  USEL UR7, UR60, UR7, !UP1 ;  /* 0x000000073c077287 */ /* 0x000fe2000c800000 */
[----:B------:R-:W-:Y:S01]  /*5fd0*/  UMOV UR5, UR9 ;  /* 0x0000000900057c82 */ /* 0x000fe20008000000 */
[----:B------:R-:W-:Y:S02]  /*5fe0*/  UIMAD.WIDE.U32 UR8, UR4, UR40, URZ ;  /* 0x00000028040872a5 */ /* 0x000fe4000f8e00ff */
[----:B------:R-:W-:Y:S03]  /*5ff0*/  USHF.R.U32.HI UR6, URZ, UR12, UR5 ;  /* 0x0000000cff067299 */ /* 0x000fe60008011605 */
[----:B------:R-:W-:Y:S01]  /*6000*/  UMOV UR5, UR11 ;  /* 0x0000000b00057c82 */ /* 0x000fe20008000000 */
[----:B------:R-:W-:Y:S02]  /*6010*/  UIMAD.WIDE.U32 UR10, UR7, UR40, URZ ;  /* 0x00000028070a72a5 */ /* 0x000fe4000f8e00ff */
[----:B------:R-:W-:Y:S02]  /*6020*/  USHF.R.U32.HI UR12, URZ, UR57, UR5 ;  /* 0x00000039ff0c7299 */ /* 0x000fe40008011605 */
[----:B------:R-:W-:Y:S01]  /*6030*/  USEL UR6, UR37, UR6, !UP0 ;  /* 0x0000000625067287 */ /* 0x000fe2000c000000 */
[----:B------:R-:W-:Y:S02]  /*6040*/  UMOV UR5, UR9 ;  /* 0x0000000900057c82 */ /* 0x000fe40008000000 */
[----:B------:R-:W-:Y:S01]  /*6050*/  UMOV UR10, UR11 ;  /* 0x0000000b000a7c82 */ /* 0x000fe20008000000 */
[----:B------:R-:W-:Y:S02]  /*6060*/  @UP2 USHF.R.U32.HI UR4, URZ, UR41, UR5 ;  /* 0x00000029ff042299 */ /* 0x000fe40008011605 */
[----:B------:R-:W-:Y:S02]  /*6070*/  @UP2 USHF.R.U32.HI UR7, URZ, UR41, UR10 ;  /* 0x00000029ff072299 */ /* 0x000fe4000801160a */
[----:B------:R-:W-:Y:S02]  /*6080*/  UIMAD UR4, UR45, UR4, URZ ;  /* 0x000000042d0472a4 */ /* 0x000fe4000f8e02ff */
        /* <DEDUP_REMOVED lines=8> */
[----:B------:R-:W-:Y:S02]  /*6110*/  USEL UR11, UR6, UR4, !UP2 ;  /* 0x00000004060b7287 */ /* 0x000fe4000d000000 */
[----:B------:R-:W-:Y:S02]  /*6120*/  UIADD3 UR8, UPT, UPT, -UR5, URZ, URZ ;  /* 0x000000ff05087290 */ /* 0x000fe4000fffe1ff */
[----:B------:R-:W-:Y:S01]  /*6130*/  UIADD3 UR10, UPT, UPT, -UR11, URZ, URZ ;  /* 0x000000ff0b0a7290 */ /* 0x000fe2000fffe1ff */
[----:B------:R-:W-:Y:S01]  /*6140*/  @!UP0 UMOV UR4, UR9 ;  /* 0x0000000900048c82 */ /* 0x000fe20008000000 */
[----:B------:R-:W-:Y:S02]  /*6150*/  UIADD3 UR9, UPT, UPT, -UR6, URZ, URZ ;  /* 0x000000ff06097290 */ /* 0x000fe4000fffe1ff */
[----:B------:R-:W-:Y:S02]  /*6160*/  @!UP0 USHF.R.U32.HI UR4, URZ, UR41, UR4 ;  /* 0x00000029ff048299 */ /* 0x000fe40008011604 */
[----:B------:R-:W-:Y:S02]  /*6170*/  UIMAD UR10, UR45, UR10, UR6 ;  /* 0x0000000a2d0a72a4 */ /* 0x000fe4000f8e0206 */
[----:B------:R-:W-:Y:S04]  /*6180*/  @!UP0 USEL UR4, UR5, UR4, !UP2 ;  /* 0x0000000405048287 */ /* 0x000fe8000d000000 */
[----:B------:R-:W-:Y:S02]  /*6190*/  @!UP0 UIMAD UR10, UR7, UR10, UR4 ;  /* 0x0000000a070a82a4 */ /* 0x000fe4000f8e0204 */
[----:B------:R-:W-:Y:S02]  /*61a0*/  @!UP0 UIADD3 UR11, UPT, UPT, UR11, -UR4, URZ ;  /* 0x800000040b0b8290 */ /* 0x000fe4000fffe0ff */
[----:B------:R-:W-:Y:S02]  /*61b0*/  UIMAD UR7, UR42, UR8, UR38 ;  /* 0x000000082a0772a4 */ /* 0x000fe4000f8e0226 */
[----:B------:R-:W-:Y:S02]  /*61c0*/  @!UP0 UIMAD UR6, UR11, UR45, UR5 ;  /* 0x0000002d0b0682a4 */ /* 0x000fe4000f8e0205 */
[----:B------:R-:W-:Y:S01]  /*61d0*/  UIMAD UR4, UR58, UR9, UR37 ;  /* 0x000000093a0472a4 */ /* 0x000fe2000f8e0225 */
[----:B------:R-:W-:Y:S02]  /*61e0*/  @!UP0 UMOV UR5, UR10 ;  /* 0x0000000a00058c82 */ /* 0x000fe40008000000 */
[----:B------:R-:W-:Y:S02]  /*61f0*/  UIMAD UR38, UR5, UR42, UR7 ;  /* 0x0000002a052672a4 */ /* 0x000fe4000f8e0207 */
[----:B------:R-:W-:Y:S11]  /*6200*/  UIMAD UR37, UR6, UR58, UR4 ;  /* 0x0000003a062572a4 */ /* 0x000ff6000f8e0204 */
[----:B------:R-:W-:Y:S01]  /*6210*/  @!UPT UIADD3 URZ, UPT, UPT, URZ, URZ, URZ ;  /* 0x000000fffffff290 */ /* 0x000fe2000fffe0ff */
.L_x_105:
[----:B------:R-:W-:Y:S01]  /*6220*/  UISETP.NE.AND UP0, UPT, UR39, 0x1, UPT ;  /* 0x000000012700788c */ /* 0x000fe2000bf05270 */
[----:B------:R-:W-:Y:S01]  /*6230*/  LOP3.LUT P0, RZ, R52, 0x90, RZ, 0xc0, !PT ;  /* 0x0000009034ff7812 */ /* 0x000fe2000780c0ff */
[----:B------:R-:W-:Y:S01]  /*6240*/  USHF.L.U32 UR50, UR20, 0x6, URZ ;  /* 0x0000000614327899 */ /* 0x000fe200080006ff */
[----:B------:R-:W-:Y:S01]  /*6250*/  BSSY.RECONVERGENT B6, `(.L_x_106) ;  /* 0x0000034000067945 */ /* 0x000fe20003800200 */
[----:B------:R-:W-:Y:S01]  /*6260*/  USHF.L.U32 UR49, UR24, 0x7, URZ ;  /* 0x0000000718317899 */ /* 0x000fe200080006ff */
[----:B------:R-:W-:Y:S06]  /*6270*/  IADD3 R55, PT, PT, R55, 0x1, RZ ;  /* 0x0000000137377810 */ /* 0x000fec0007ffe0ff */
[----:B------:R-:W2:Y:S01]  /*6280*/  @!UP0 LDCU.128 UR12, c[0x0][0xb10] ;  /* 0x00016200ff0c87ac */ /* 0x000ea20008000c00 */
[----:B------:R-:W3:Y:S01]  /*6290*/  @!UP0 LDCU UR5, c[0x0][0xb0c] ;  /* 0x00016180ff0587ac */ /* 0x000ee20008000800 */
[----:B------:R-:W4:Y:S01]  /*62a0*/  @!UP0 LDCU UR10, c[0x0][0xb20] ;  /* 0x00016400ff0a87ac */ /* 0x000f220008000800 */
[----:B--2---:R-:W-:Y:S02]  /*62b0*/  UIMAD.WIDE.U32 UR8, UR38, UR12, URZ ;  /* 0x0000000c260872a5 */ /* 0x004fe4000f8e00ff */
[----:B------:R-:W-:Y:S02]  /*62c0*/  UIMAD.WIDE.U32 UR6, UR37, UR15, URZ ;  /* 0x0000000f250672a5 */ /* 0x000fe4000f8e00ff */
[----:B------:R-:W-:Y:S03]  /*62d0*/  @!UP0 UISETP.NE.AND UP1, UPT, UR14, 0x1, UPT ;  /* 0x000000010e00888c */ /* 0x000fe6000bf25270 */
[----:B------:R-:W-:Y:S01]  /*62e0*/  @!UP0 UMOV UR4, UR9 ;  /* 0x0000000900048c82 */ /* 0x000fe20008000000 */
[----:B---3--:R-:W-:Y:S02]  /*62f0*/  @!UP0 UISETP.NE.AND UP2, UPT, UR5, 0x1, UPT ;  /* 0x000000010500888c */ /* 0x008fe4000bf45270 */
[----:B------:R-:W-:Y:S01]  /*6300*/  @!UP0 USHF.R.U32.HI UR4, URZ, UR13, UR4 ;  /* 0x0000000dff048299 */ /* 0x000fe20008011604 */
[----:B------:R-:W-:Y:S02]  /*6310*/  @!UP0 UMOV UR6, UR7 ;  /* 0x0000000700068c82 */ /* 0x000fe40008000000 */
[----:B----4-:R-:W-:Y:S02]  /*6320*/  @!UP0 USHF.R.U32.HI UR6, URZ, UR10, UR6 ;  /* 0x0000000aff068299 */ /* 0x010fe40008011606 */
[----:B------:R-:W-:Y:S02]  /*6330*/  @!UP0 USEL UR7, UR38, UR4, !UP2 ;  /* 0x0000000426078287 */ /* 0x000fe4000d000000 */
[----:B------:R-:W-:Y:S04]  /*6340*/  @!UP0 USEL UR6, UR37, UR6, !UP1 ;  /* 0x0000000625068287 */ /* 0x000fe8000c800000 */
[----:B------:R-:W-:Y:S02]  /*6350*/  @!UP0 UIADD3 UR4, UPT, UPT, -UR7, UR6, URZ ;  /* 0x0000000607048290 */ /* 0x000fe4000fffe1ff */
[----:B------:R-:W-:Y:S02]  /*6360*/  @!UP0 UIADD3 UR6, UPT, UPT, UR7, -UR6, URZ ;  /* 0x8000000607068290 */ /* 0x000fe4000fffe0ff */
[----:B------:R-:W-:Y:S02]  /*6370*/  @!UP0 UIMAD UR38, UR4, UR5, UR38 ;  /* 0x00000005042682a4 */ /* 0x000fe4000f8e0226 */
[----:B------:R-:W-:Y:S01]  /*6380*/  @!UP0 UIMAD UR37, UR6, UR14, UR37 ;  /* 0x0000000e062582a4 */ /* 0x000fe2000f8e0225 */
[----:B------:R-:W-:Y:S11]  /*6390*/  @!P0 BRA `(.L_x_107) ;  /* 0x00000000007c8947 */ /* 0x000ff60003800000 */
[----:B------:R-:W2:Y:S01]  /*63a0*/  LDCU.64 UR8, c[0x4][0x80] ;  /* 0x01001000ff0877ac */ /* 0x000ea20008000a00 */
[----:B------:R-:W-:Y:S01]  /*63b0*/  MOV R2, 0x0 ;  /* 0x0000000000027802 */ /* 0x000fe20000000f00 */
[----:B------:R-:W-:Y:S02]  /*63c0*/  HFMA2 R12, -RZ, RZ, 0, 5.9604644775390625e-08 ;  /* 0x00000001ff0c7431 */ /* 0x000fe400000001ff */
[----:B------:R-:W-:Y:S01]  /*63d0*/  IMAD.MOV.U32 R8, RZ, RZ, 0x70 ;  /* 0x00000070ff087424 */ /* 0x000fe200078e00ff */
[----:B------:R3:W4:Y:S01]  /*63e0*/  LDC.64 R14, c[0x4][R2] ;  /* 0x01000000020e7b82 */ /* 0x0007220000000a00 */
[----:B------:R-:W1:Y:S01]  /*63f0*/  LDCU.64 UR6, c[0x4][0x88] ;  /* 0x01001100ff0677ac */ /* 0x000e620008000a00 */
[----:B------:R-:W-:Y:S01]  /*6400*/  IMAD.MOV.U32 R13, RZ, RZ, RZ ;  /* 0x000000ffff0d7224 */ /* 0x000fe200078e00ff */
[----:B------:R-:W1:Y:S01]  /*6410*/  LDCU.64 UR4, c[0x4][0x8] ;  /* 0x01000100ff0477ac */ /* 0x000e620008000a00 */
[----:B--2---:R-:W-:Y:S01]  /*6420*/  MOV R5, UR9 ;  /* 0x0000000900057c02 */ /* 0x004fe20008000f00 */
[----:B------:R-:W-:Y:S01]  /*6430*/  IMAD.U32 R4, RZ, RZ, UR8 ;  /* 0x00000008ff047e24 */ /* 0x000fe2000f8e00ff */
[----:B-1----:R-:W-:Y:S01]  /*6440*/  MOV R7, UR7 ;  /* 0x0000000700077c02 */ /* 0x002fe20008000f00 */
[----:B------:R-:W-:Y:S01]  /*6450*/  IMAD.U32 R6, RZ, RZ, UR6 ;  /* 0x00000006ff067e24 */ /* 0x000fe2000f8e00ff */
[----:B------:R-:W-:Y:S01]  /*6460*/  MOV R11, UR5 ;  /* 0x00000005000b7c02 */ /* 0x000fe20008000f00 */
[----:B------:R-:W-:Y:S02]  /*6470*/  IMAD.U32 R10, RZ, RZ, UR4 ;  /* 0x00000004ff0a7e24 */ /* 0x000fe4000f8e00ff */
[----:B------:R-:W-:Y:S07]  /*6480*/  LEPC R20, `(.L_x_108) ;  /* 0x000000001014794e */ /* 0x000fee0000000000 */
[----:B---345:R-:W-:Y:S05]  /*6490*/  CALL.ABS.NOINC R14 ;  /* 0x000000000e007343 */ /* 0x038fea0003c00000 */
.L_x_108:
[----:B------:R-:W1:Y:S01]  /*64a0*/  LDCU.64 UR8, c[0x4][0x80] ;  /* 0x01001000ff0877ac */ /* 0x000e620008000a00 */
[----:B------:R-:W2:Y:S01]  /*64b0*/  LDC.64 R2, c[0x4][R2] ;  /* 0x0100000002027b82 */ /* 0x000ea20000000a00 */
[----:B------:R-:W-:Y:S02]  /*64c0*/  HFMA2 R12, -RZ, RZ, 0, 5.9604644775390625e-08 ;  /* 0x00000001ff0c7431 */ /* 0x000fe400000001ff */
[----:B------:R-:W-:Y:S02]  /*64d0*/  IMAD.MOV.U32 R8, RZ, RZ, 0x70 ;  /* 0x00000070ff087424 */ /* 0x000fe400078e00ff */
[----:B------:R-:W-:Y:S01]  /*64e0*/  IMAD.MOV.U32 R13, RZ, RZ, RZ ;  /* 0x000000ffff0d7224 */ /* 0x000fe200078e00ff */
[----:B------:R-:W3:Y:S01]  /*64f0*/  LDCU.64 UR6, c[0x4][0x88] ;  /* 0x01001100ff0677ac */ /* 0x000ee20008000a00 */
[----:B------:R-:W4:Y:S01]  /*6500*/  LDCU.64 UR4, c[0x4][0x8] ;  /* 0x01000100ff0477ac */ /* 0x000f220008000a00 */
[----:B-1----:R-:W-:Y:S02]  /*6510*/  MOV R4, UR8 ;  /* 0x0000000800047c02 */ /* 0x002fe40008000f00 */
[----:B------:R-:W-:Y:S02]  /*6520*/  MOV R5, UR9 ;  /* 0x0000000900057c02 */ /* 0x000fe40008000f00 */
[----:B---3--:R-:W-:Y:S01]  /*6530*/  MOV R7, UR7 ;  /* 0x0000000700077c02 */ /* 0x008fe20008000f00 */
[----:B------:R-:W-:Y:S01]  /*6540*/  IMAD.U32 R6, RZ, RZ, UR6 ;  /* 0x00000006ff067e24 */ /* 0x000fe2000f8e00ff */
[----:B----4-:R-:W-:Y:S01]  /*6550*/  MOV R11, UR5 ;  /* 0x00000005000b7c02 */ /* 0x010fe20008000f00 */
[----:B------:R-:W-:Y:S02]  /*6560*/  IMAD.U32 R10, RZ, RZ, UR4 ;  /* 0x00000004ff0a7e24 */ /* 0x000fe4000f8e00ff */
[----:B------:R-:W-:Y:S07]  /*6570*/  LEPC R20, `(.L_x_107) ;  /* 0x000000001014794e */ /* 0x000fee0000000000 */
[----:B--2---:R-:W-:Y:S05]  /*6580*/  CALL.ABS.NOINC R2 ;  /* 0x0000000002007343 */ /* 0x004fea0003c00000 */
.L_x_107:
[----:B------:R-:W-:Y:S05]  /*6590*/  BSYNC.RECONVERGENT B6 ;  /* 0x0000000000067941 */ /* 0x000fea0003800200 */
.L_x_106:
[----:B------:R-:W-:Y:S02]  /*65a0*/  R2UR UR6, R51 ;  /* 0x00000000330672ca */ /* 0x000fe400000e0000 */
[----:B------:R-:W-:Y:S02]  /*65b0*/  R2UR UR5, R49 ;  /* 0x00000000310572ca */ /* 0x000fe400000e0000 */
[----:B------:R-:W-:Y:S02]  /*65c0*/  R2UR UR4, R48 ;  /* 0x00000000300472ca */ /* 0x000fe400000e0000 */
[----:B------:R-:W-:Y:S02]  /*65d0*/  ISETP.NE.U32.AND P4, PT, R42, RZ, PT ;  /* 0x000000ff2a00720c */ /* 0x000fe40003f85070 */
[----:B------:R-:W-:Y:S02]  /*65e0*/  ISETP.NE.U32.AND P2, PT, RZ, UR54, PT ;  /* 0x00000036ff007c0c */ /* 0x000fe4000bf45070 */
[----:B------:R-:W-:Y:S02]  /*65f0*/  ISETP.NE.AND.EX P4, PT, R43, RZ, PT, P4 ;  /* 0x000000ff2b00720c */ /* 0x000fe40003f85340 */
[----:B------:R-:W-:Y:S01]  /*6600*/  ISETP.NE.AND.EX P2, PT, RZ, UR55, PT, P2 ;  /* 0x00000037ff007c0c */ /* 0x000fe2000bf45320 */
[----:B------:R-:W-:Y:S02]  /*6610*/  UISETP.NE.AND UP2, UPT, UR6, URZ, UPT ;  /* 0x000000ff0600728c */ /* 0x000fe4000bf45270 */
[----:B------:R-:W-:Y:S04]  /*6620*/  UISETP.NE.U32.AND UP0, UPT, UR5, URZ, UPT ;  /* 0x000000ff0500728c */ /* 0x000fe8000bf05070 */
[----:B------:R-:W-:Y:S01]  /*6630*/  UISETP.NE.AND.EX UP1, UPT, UR4, URZ, UPT, UP0 ;  /* 0x000000ff0400728c */ /* 0x000fe2000bf25300 */
[----:B------:R-:W-:Y:S01]  /*6640*/  PLOP3.LUT P1, PT, PT, PT, UP2, 0x80, 0x8 ;  /* 0x000000000008781c */ /* 0x000fe20003f2f028 */
[----:B------:R-:W-:Y:S03]  /*6650*/  UPLOP3.LUT UP0, UPT, UPT, UPT, UPT, 0x40, 0x4 ;  /* 0x000000000004789c */ /* 0x000fe60003f0e870 */
[----:B------:R-:W-:Y:S06]  /*6660*/  @UP2 UPLOP3.LUT UP0, UPT, UPT, UPT, UP1, 0x80, 0x8 ;  /* 0x000000000008289c */ /* 0x000fec0003f0f010 */
[----:B------:R-:W-:Y:S01]  /*6670*/  PLOP3.LUT P0, PT, PT, PT, UP0, 0x80, 0x8 ;  /* 0x000000000008781c */ /* 0x000fe20003f0f008 */
[----:B------:R-:W-:Y:S01]  /*6680*/  @!UPT UIADD3 URZ, UPT, UPT, URZ, URZ, URZ ;  /* 0x000000fffffff290 */ /* 0x000fe2000fffe0ff */
[----:B------:R-:W-:Y:S11]  /*6690*/  BRA.U !UP1, `(.L_x_109) ;  /* 0x0000000109407547 */ /* 0x000ff6000b800000 */
[----:B------:R-:W-:Y:S01]  /*66a0*/  UISETP.NE.U32.AND UP0, UPT, UR54, URZ, UPT ;  /* 0x000000ff3600728c */ /* 0x000fe2000bf05070 */
[----:B------:R-:W-:Y:S01]  /*66b0*/  R2UR UR6, R49 ;  /* 0x00000000310672ca */ /* 0x000fe200000e0000 */
[----:B------:R-:W2:Y:S01]  /*66c0*/  LDCU.64 UR8, c[0x0][0x358] ;  /* 0x00006b00ff0877ac */ /* 0x000ea20008000a00 */
[----:B------:R-:W-:Y:S02]  /*66d0*/  HFMA2 R46, -RZ, RZ, 0, 5.9604644775390625e-08 ;  /* 0x00000001ff2e7431 */ /* 0x000fe400000001ff */
[----:B-1----:R-:W-:Y:S01]  /*66e0*/  IMAD.MOV.U32 R0, RZ, RZ, 0x1 ;  /* 0x00000001ff007424 */ /* 0x002fe200078e00ff */
[----:B------:R-:W-:Y:S06]  /*66f0*/  UISETP.NE.AND.EX UP0, UPT, UR55, URZ, UPT, UP0 ;  /* 0x000000ff3700728c */ /* 0x000fec000bf05300 */
[----:B------:R-:W-:Y:S05]  /*6700*/  PLOP3.LUT P3, PT, PT, PT, UP0, 0x80, 0x8 ;  /* 0x000000000008781c */ /* 0x000fea0003f6f008 */
[----:B------:R-:W1:Y:S01]  /*6710*/  @UP0 LDCU.64 UR4, c[0x0][0x888] ;  /* 0x00011100ff0407ac */ /* 0x000e620008000a00 */
[----:B------:R-:W-:Y:S07]  /*6720*/  @UP0 UIMAD UR6, UR36, UR6, URZ ;  /* 0x00000006240602a4 */ /* 0x000fee000f8e02ff */
[----:B------:R-:W-:Y:S01]  /*6730*/  @!P3 PRMT R46, R0, 0x7610, R46 ;  /* 0x00007610002eb816 */ /* 0x000fe2000000002e */
[----:B-1----:R-:W-:Y:S06]  /*6740*/  @UP0 UIMAD.WIDE UR4, UR6, 0x4, UR4 ;  /* 0x00000004060408a5 */ /* 0x002fec000f8e0204 */
[----:B------:R-:W-:Y:S02]  /*6750*/  IMAD.U32 R2, RZ, RZ, UR4 ;  /* 0x00000004ff027e24 */ /* 0x000fe4000f8e00ff */
[----:B------:R-:W-:Y:S03]  /*6760*/  IMAD.U32 R3, RZ, RZ, UR5 ;  /* 0x00000005ff037e24 */ /* 0x000fe6000f8e00ff */
[----:B------:R-:W1:Y:S02]  /*6770*/  @!UP0 LDCU UR4, c[0x0][0x880] ;  /* 0x00011000ff0487ac */ /* 0x000e640008000800 */
[----:B--2--5:R2:W5:Y:S02]  /*6780*/  @P3 LDG.E R27, desc[UR8][R2.64] ;  /* 0x00000008021b3981 */ /* 0x024564000c1e1900 */
[----:B-12---:R-:W-:Y:S02]  /*6790*/  @!P3 MOV R27, UR4 ;  /* 0x00000004001bbc02 */ /* 0x006fe40008000f00 */
.L_x_109:
[----:B------:R-:W-:Y:S05]  /*67a0*/  @!P4 BRA `(.L_x_110) ;  /* 0x000000000024c947 */ /* 0x000fea0003800000 */
[----:B------:R-:W-:Y:S01]  /*67b0*/  ISETP.NE.U32.AND P3, PT, R40, RZ, PT ;  /* 0x000000ff2800720c */ /* 0x000fe20003f65070 */
[----:B------:R-:W2:Y:S03]  /*67c0*/  LDCU.64 UR4, c[0x0][0x358] ;  /* 0x00006b00ff0477ac */ /* 0x000ea60008000a00 */
[----:B------:R-:W-:Y:S11]  /*67d0*/  ISETP.NE.AND.EX P3, PT, R41, RZ, PT, P3 ;  /* 0x000000ff2900720c */ /* 0x000ff60003f65330 */
[----:B------:R-:W-:Y:S02]  /*67e0*/  @!UPT UIADD3 URZ, UPT, UPT, URZ, URZ, URZ ;  /* 0x000000fffffff290 */ /* 0x000fe4000fffe0ff */
[----:B------:R-:W3:Y:S01]  /*67f0*/  @P3 LDC.64 R2, c[0x0][0x8a8] ;  /* 0x00022a00ff023b82 */ /* 0x000ee20000000a00 */
[----:B-1----:R-:W-:Y:S04]  /*6800*/  @P3 IMAD R0, R42, UR36, RZ ;  /* 0x000000242a003c24 */ /* 0x002fe8000f8e02ff */
[----:B---3--:R-:W-:Y:S05]  /*6810*/  @P3 IMAD.WIDE R2, R0, 0x4, R2 ;  /* 0x0000000400023825 */ /* 0x008fea00078e0202 */
[----:B--2--5:R2:W5:Y:S02]  /*6820*/  @P3 LDG.E R24, desc[UR4][R2.64] ;  /* 0x0000000402183981 */ /* 0x024564000c1e1900 */
[----:B--2---:R-:W3:Y:S02]  /*6830*/  @!P3 LDC R24, c[0x0][0x8a0] ;  /* 0x00022800ff18bb82 */ /* 0x004ee40000000800 */
.L_x_110:
[----:B-----5:R-:W-:Y:S01]  /*6840*/  FSETP.NEU.AND P3, PT, R27, RZ, PT ;  /* 0x000000ff1b00720b */ /* 0x020fe20003f6d000 */
[----:B------:R-:W-:Y:S01]  /*6850*/  IMAD.SHL.U32 R56, R44, 0x2, RZ ;  /* 0x000000022c387824 */ /* 0x000fe200078e00ff */
[----:B------:R-:W-:Y:S01]  /*6860*/  SEL R3, RZ, 0xffffffff, P2 ;  /* 0xffffffffff037807 */ /* 0x000fe20001000000 */
[----:B------:R-:W-:Y:S01]  /*6870*/  BSSY B1, `(.L_x_111) ;  /* 0x0000034000017945 */ /* 0x000fe20003800000 */
[----:B------:R-:W-:Y:S01]  /*6880*/  @P1 LOP3.LUT P2, RZ, R46, 0xff, RZ, 0xc0, !PT ;  /* 0x000000ff2eff1812 */ /* 0x000fe2000784c0ff */
[----:B------:R-:W-:Y:S01]  /*6890*/  IMAD.MOV.U32 R63, RZ, RZ, 0x1 ;  /* 0x00000001ff3f7424 */ /* 0x000fe200078e00ff */
[----:B-1----:R-:W-:Y:S01]  /*68a0*/  @P1 SEL R0, RZ, 0xffffffff, P3 ;  /* 0xffffffffff001807 */ /* 0x002fe20001800000 */
[C---:B------:R-:W-:Y:S01]  /*68b0*/  IMAD R25, R22.reuse, 0x40, R23 ;  /* 0x0000004016197824 */ /* 0x040fe200078e0217 */
[----:B------:R-:W-:Y:S01]  /*68c0*/  LOP3.LUT R59, R59, 0x1, RZ, 0x3c, !PT ;  /* 0x000000013b3b7812 */ /* 0x000fe200078e3cff */
[----:B------:R-:W-:Y:S01]  /*68d0*/  IMAD.MOV.U32 R26, RZ, RZ, RZ ;  /* 0x000000ffff1a7224 */ /* 0x000fe200078e00ff */
[C---:B------:R-:W-:Y:S02]  /*68e0*/  @P0 SEL R0, R3.reuse, R0, !P2 ;  /* 0x0000000003000207 */ /* 0x040fe40005000000 */
[----:B------:R-:W-:Y:S02]  /*68f0*/  CS2R R38, SRZ ;  /* 0x0000000000267805 */ /* 0x000fe4000001ff00 */
[----:B------:R-:W-:Y:S02]  /*6900*/  LEA R53, R22, UR43, 0x3 ;  /* 0x0000002b16357c11 */ /* 0x000fe4000f8e18ff */
[----:B------:R-:W-:Y:S02]  /*6910*/  CS2R R36, SRZ ;  /* 0x0000000000247805 */ /* 0x000fe4000001ff00 */
[----:B------:R-:W-:Y:S02]  /*6920*/  @P1 LOP3.LUT R0, R0, 0x1, RZ, 0xc0, !PT ;  /* 0x0000000100001812 */ /* 0x000fe400078ec0ff */
[----:B------:R-:W-:Y:S02]  /*6930*/  CS2R R30, SRZ ;  /* 0x00000000001e7805 */ /* 0x000fe4000001ff00 */
[----:B------:R-:W-:Y:S02]  /*6940*/  PLOP3.LUT P2, PT, PT, PT, UP1, 0x80, 0x8 ;  /* 0x000000000008781c */ /* 0x000fe40003f4f018 */
[----:B------:R-:W-:Y:S02]  /*6950*/  CS2R R28, SRZ ;  /* 0x00000000001c7805 */ /* 0x000fe4000001ff00 */
[----:B------:R-:W-:Y:S01]  /*6960*/  ISETP.NE.U32.OR P6, PT, R0, 0x1, !P1 ;  /* 0x000000010000780c */ /* 0x000fe20004fc5470 */
[----:B------:R-:W-:Y:S01]  /*6970*/  VIADD R62, R56, UR43 ;  /* 0x0000002b383e7c36 */ /* 0x000fe20008000000 */
[----:B------:R-:W-:Y:S02]  /*6980*/  LOP3.LUT P4, R54, R46, 0xff, RZ, 0xc0, !PT ;  /* 0x000000ff2e367812 */ /* 0x000fe4000788c0ff */
[----:B------:R-:W-:Y:S02]  /*6990*/  SEL R2, RZ, 0xffffffff, P3 ;  /* 0xffffffffff027807 */ /* 0x000fe40001800000 */
[----:B------:R-:W-:Y:S03]  /*69a0*/  P2R R61, PR, RZ, 0x40 ;  /* 0x00000040ff3d7803 */ /* 0x000fe60000000000 */
[----:B------:R-:W-:Y:S04]  /*69b0*/  @P2 SEL R2, R3, R2, !P4 ;  /* 0x0000000203022207 */ /* 0x000fe80006000000 */
[----:B------:R-:W-:Y:S02]  /*69c0*/  @P6 SHF.L.U32 R0, R59, 0x1f, RZ ;  /* 0x0000001f3b006819 */ /* 0x000fe400000006ff */
[----:B------:R-:W-:Y:S02]  /*69d0*/  LOP3.LUT R2, R2, 0x1, RZ, 0xc0, !PT ;  /* 0x0000000102027812 */ /* 0x000fe400078ec0ff */
[----:B------:R1:W2:Y:S02]  /*69e0*/  @P6 SYNCS.PHASECHK.TRANS64.TRYWAIT P1, [UR43+0x30], R0 ;  /* 0x00003000ff0065a7 */ /* 0x0002a4000802112b */
[----:B------:R-:W-:Y:S04]  /*69f0*/  ISETP.NE.U32.AND P5, PT, R2, 0x1, PT ;  /* 0x000000010200780c */ /* 0x000fe80003fa5070 */
[----:B------:R-:W-:Y:S02]  /*6a00*/  P2R R64, PR, RZ, 0x20 ;  /* 0x00000020ff407803 */ /* 0x000fe40000000000 */
[----:B-1----:R-:W-:Y:S04]  /*6a10*/  SHF.L.U32 R0, R58, 0x1f, RZ ;  /* 0x0000001f3a007819 */ /* 0x002fe800000006ff */
[----:B------:R1:W4:Y:S01]  /*6a20*/  SYNCS.PHASECHK.TRANS64.TRYWAIT P0, [R53+URZ+0xa0], R0 ;  /* 0x0000a000350075a7 */ /* 0x00032200080011ff */
[----:B--2---:R-:W-:Y:S01]  /*6a30*/  @P6 SEL R63, RZ, 0x1, !P1 ;  /* 0x00000001ff3f6807 */ /* 0x004fe20004800000 */
[----:B-1----:R-:W-:Y:S06]  /*6a40*/  @!P6 BRA `(.L_x_112) ;  /* 0x000000000058e947 */ /* 0x002fec0003800000 */
[C---:B------:R-:W-:Y:S01]  /*6a50*/  VIADD R2, R62.reuse, 0x200 ;  /* 0x000002003e027836 */ /* 0x040fe20000000000 */
[----:B------:R-:W-:Y:S01]  /*6a60*/  LOP3.LUT P6, RZ, R45, 0x40, RZ, 0xc0, !PT ;  /* 0x000000402dff7812 */ /* 0x000fe200078cc0ff */
[----:B------:R-:W-:Y:S01]  /*6a70*/  BSSY B0, `(.L_x_113) ;  /* 0x000000e000007945 */ /* 0x000fe20003800000 */
[----:B------:R-:W-:Y:S01]  /*6a80*/  ISETP.NE.AND P2, PT, R63, RZ, PT ;  /* 0x000000ff3f00720c */ /* 0x000fe20003f45270 */
[----:B------:R-:W-:Y:S01]  /*6a90*/  @P5 VIADD R4, R62, 0x210 ;  /* 0x000002103e045836 */ /* 0x000fe20000000000 */
[----:B------:R-:W-:Y:S01]  /*6aa0*/  PLOP3.LUT P1, PT, PT, PT, PT, 0x8, 0x80 ;  /* 0x000000000080781c */ /* 0x000fe20003f2e170 */
[----:B------:R-:W-:Y:S01]  /*6ab0*/  IMAD.MOV.U32 R39, RZ, RZ, RZ ;  /* 0x000000ffff277224 */ /* 0x000fe200078e00ff */
[----:B------:R-:W-:Y:S02]  /*6ac0*/  @P5 PLOP3.LUT P1, PT, P6, PT, PT, 0x80, 0x8 ;  /* 0x000000000008581c */ /* 0x000fe4000372f070 */
[----:B------:R-:W-:Y:S02]  /*6ad0*/  CS2R R36, SRZ ;  /* 0x0000000000247805 */ /* 0x000fe4000001ff00 */
[----:B------:R-:W-:Y:S02]  /*6ae0*/  CS2R R30, SRZ ;  /* 0x00000000001e7805 */ /* 0x000fe4000001ff00 */
[----:B------:R-:W-:Y:S07]  /*6af0*/  CS2R R28, SRZ ;  /* 0x00000000001c7805 */ /* 0x000fee000001ff00 */
[----:B------:R-:W-:Y:S01]  /*6b00*/  @P1 VIADD R4, R2, 0xfffffff0 ;  /* 0xfffffff002041836 */ /* 0x000fe20000000000 */
[----:B------:R-:W-:Y:S06]  /*6b10*/  @P2 BRA `(.L_x_114) ;  /* 0x00000000000c2947 */ /* 0x000fec0003800000 */
[----:B------:R-:W-:Y:S04]  /*6b20*/  SHF.L.U32 R3, R59, 0x1f, RZ ;  /* 0x0000001f3b037819 */ /* 0x000fe800000006ff */
[----:B------:R-:W1:Y:S02]  /*6b30*/  SYNCS.PHASECHK.TRANS64.TRYWAIT P1, [UR43+0x30], R3 ;  /* 0x00003003ff0075a7 */ /* 0x000e64000802112b */
[----:B-1----:R-:W-:Y:S05]  /*6b40*/  @!P1 BRA `(.L_x_115) ;  /* 0x0000003000349947 */ /* 0x002fea0003800000 */
.L_x_114:
[----:B------:R-:W-:Y:S05]  /*6b50*/  BSYNC B0 ;  /* 0x0000000000007941 */ /* 0x000fea0003800000 */
.L_x_113:
[----:B------:R-:W-:Y:S01]  /*6b60*/  ISETP.NE.AND P1, PT, R64, RZ, PT ;  /* 0x000000ff4000720c */ /* 0x000fe20003f25270 */
[----:B------:R-:W-:Y:S11]  /*6b70*/  HFMA2 R26, -RZ, RZ, 0, 5.9604644775390625e-08 ;  /* 0x00000001ff1a7431 */ /* 0x000ff600000001ff */
[----:B------:R-:W-:Y:S01]  /*6b80*/  @!UPT UIADD3 URZ, UPT, UPT, URZ, URZ, URZ ;  /* 0x000000fffffff290 */ /* 0x000fe2000fffe0ff */
[----:B------:R2:W1:Y:S04]  /*6b90*/  @P1 LDS.128 R36, [R4] ;  /* 0x0000000004241984 */ /* 0x0004680000000c00 */
[----:B------:R2:W1:Y:S02]  /*6ba0*/  @P1 LDS.128 R28, [R56+UR43+0x200] ;  /* 0x0002002b381c1984 */ /* 0x0004640008000c00 */
.L_x_112:
[----:B------:R-:W-:Y:S05]  /*6bb0*/  BSYNC B1 ;  /* 0x0000000000017941 */ /* 0x000fea0003800000 */
.L_x_111:
[----:B-1----:R-:W-:Y:S04]  /*6bc0*/  SHF.R.U32.HI R2, RZ, 0x15, R25 ;  /* 0x00000015ff027819 */ /* 0x002fe80000011619 */
[----:B------:R-:W-:Y:S01]  /*6bd0*/  LOP3.LUT P1, RZ, R2, 0x3, R47, 0x48, !PT ;  /* 0x0000000302ff7812 */ /* 0x000fe2000782482f */
[----:B------:R-:W-:Y:S01]  /*6be0*/  @!UPT UIADD3 URZ, UPT, UPT, URZ, URZ, URZ ;  /* 0x000000fffffff290 */ /* 0x000fe2000fffe0ff */
[----:B----4-:R-:W-:Y:S11]  /*6bf0*/  @P0 BRA `(.L_x_116) ;  /* 0x0000000000080947 */ /* 0x010ff60003800000 */
[----:B------:R-:W1:Y:S02]  /*6c00*/  SYNCS.PHASECHK.TRANS64.TRYWAIT P0, [R53+URZ+0xa0], R0 ;  /* 0x0000a000350075a7 */ /* 0x000e6400080011ff */
[----:B-1----:R-:W-:Y:S05]  /*6c10*/  @!P0 BRA `(.L_x_117) ;  /* 0x0000003000188947 */ /* 0x002fea0003800000 */
.L_x_116:
[----:B------:R-:W-:Y:S05]  /*6c20*/  @!P1 BRA `(.L_x_118) ;  /* 0x0000000000409947 */ /* 0x000fea0003800000 */
[----:B------:R-:W4:Y:S01]  /*6c30*/  LDCU.64 UR8, c[0x4][0x70] ;  /* 0x01000e00ff0877ac */ /* 0x000f220008000a00 */
[----:B------:R-:W-:Y:S01]  /*6c40*/  MOV R3, 0x0 ;  /* 0x0000000000037802 */ /* 0x000fe20000000f00 */
[----:B------:R-:W-:Y:S02]  /*6c50*/  HFMA2 R12, -RZ, RZ, 0, 5.9604644775390625e-08 ;  /* 0x00000001ff0c7431 */ /* 0x000fe400000001ff */
[----:B------:R-:W-:Y:S02]  /*6c60*/  IMAD.MOV.U32 R8, RZ, RZ, 0x192 ;  /* 0x00000192ff087424 */ /* 0x000fe400078e00ff */
[----:B------:R-:W-:Y:S01]  /*6c70*/  IMAD.MOV.U32 R13, RZ, RZ, RZ ;  /* 0x000000ffff0d7224 */ /* 0x000fe200078e00ff */
[----:B------:R-:W5:Y:S01]  /*6c80*/  LDCU.64 UR6, c[0x4][0x78] ;  /* 0x01000f00ff0677ac */ /* 0x000f620008000a00 */
[----:B------:R-:W1:Y:S01]  /*6c90*/  LDC.64 R2, c[0x4][R3] ;  /* 0x0100000003027b82 */ /* 0x000e620000000a00 */
[----:B------:R-:W3:Y:S01]  /*6ca0*/  LDCU.64 UR4, c[0x4][0x10] ;  /* 0x01000200ff0477ac */ /* 0x000ee20008000a00 */
[----:B----4-:R-:W-:Y:S01]  /*6cb0*/  MOV R5, UR9 ;  /* 0x0000000900057c02 */ /* 0x010fe20008000f00 */
[----:B--2---:R-:W-:Y:S01]  /*6cc0*/  IMAD.U32 R4, RZ, RZ, UR8 ;  /* 0x00000008ff047e24 */ /* 0x004fe2000f8e00ff */
[----:B-----5:R-:W-:Y:S01]  /*6cd0*/  MOV R7, UR7 ;  /* 0x0000000700077c02 */ /* 0x020fe20008000f00 */
[----:B------:R-:W-:Y:S01]  /*6ce0*/  IMAD.U32 R6, RZ, RZ, UR6 ;  /* 0x00000006ff067e24 */ /* 0x000fe2000f8e00ff */
[----:B---3--:R-:W-:Y:S01]  /*6cf0*/  MOV R11, UR5 ;  /* 0x00000005000b7c02 */ /* 0x008fe20008000f00 */
[----:B------:R-:W-:Y:S02]  /*6d00*/  IMAD.U32 R10, RZ, RZ, UR4 ;  /* 0x00000004ff0a7e24 */ /* 0x000fe4000f8e00ff */
[----:B------:R-:W-:Y:S07]  /*6d10*/  LEPC R20, `(.L_x_118) ;  /* 0x000000001014794e */ /* 0x000fee0000000000 */
[----:B-1----:R-:W-:Y:S05]  /*6d20*/  CALL.ABS.NOINC R2 ;  /* 0x0000000002007343 */ /* 0x002fea0003c00000 */
.L_x_118:
[----:B------:R-:W-:Y:S01]  /*6d30*/  SHF.L.U32 R3, R28, 0x10, RZ ;  /* 0x000000101c037819 */ /* 0x000fe200000006ff */
[----:B------:R-:W-:Y:S05]  /*6d40*/  WARPSYNC.ALL ;  /* 0x0000000000007948 */ /* 0x000fea0003800000 */
[----:B------:R-:W-:Y:S01]  /*6d50*/  R2UR UR4, R25 ;  /* 0x00000000190472ca */ /* 0x000fe200000e0000 */
[----:B------:R-:W-:Y:S01]  /*6d60*/  BSSY.RECONVERGENT B0, `(.L_x_119) ;  /* 0x0000057000007945 */ /* 0x000fe20003800200 */
[C---:B------:R-:W-:Y:S02]  /*6d70*/  SHF.L.U32 R20, R29.reuse, 0x10, RZ ;  /* 0x000000101d147819 */ /* 0x040fe400000006ff */
[----:B------:R-:W-:Y:S02]  /*6d80*/  LOP3.LUT R21, R29, 0xffff0000, RZ, 0xc0, !PT ;  /* 0xffff00001d157812 */ /* 0x000fe400078ec0ff */
[----:B------:R-:W-:Y:S02]  /*6d90*/  MOV R65, 0x10 ;  /* 0x0000001000417802 */ /* 0x000fe40000000f00 */
[----:B------:R-:W-:Y:S02]  /*6da0*/  LOP3.LUT P6, RZ, R45, 0x40, RZ, 0xc0, !PT ;  /* 0x000000402dff7812 */ /* 0x000fe400078cc0ff */
[----:B------:R-:W-:Y:S02]  /*6db0*/  ISETP.NE.AND P0, PT, R60, RZ, PT ;  /* 0x000000ff3c00720c */ /* 0x000fe40003f05270 */
[----:B------:R-:W-:Y:S01]  /*6dc0*/  SEL R65, R65, 0xfffffff0, !P6 ;  /* 0xfffffff041417807 */ /* 0x000fe20007000000 */
[----:B--2---:R-:W1:Y:S03]  /*6dd0*/  LDTM.x16 R4, tmem[UR4] ;  /* 0x00000004000479ee */ /* 0x004e660008240000 */
[----:B------:R-:W-:Y:S01]  /*6de0*/  IADD3 R62, PT, PT, R62, R65, RZ ;  /* 0x000000413e3e7210 */ /* 0x000fe20007ffe0ff */
[----:B-1-3--:R-:W-:Y:S01]  /*6df0*/  FMUL R0, R24, R4 ;  /* 0x0000000418007220 */ /* 0x00afe20000400000 */
[----:B------:R-:W-:Y:S01]  /*6e00*/  LOP3.LUT R4, R28, 0xffff0000, RZ, 0xc0, !PT ;  /* 0xffff00001c047812 */ /* 0x000fe200078ec0ff */
[C---:B------:R-:W-:Y:S01]  /*6e10*/  FMUL R2, R24.reuse, R5 ;  /* 0x0000000518027220 */ /* 0x040fe20000400000 */
[C---:B------:R-:W-:Y:S01]  /*6e20*/  FMUL R7, R24.reuse, R7 ;  /* 0x0000000718077220 */ /* 0x040fe20000400000 */
[C---:B------:R-:W-:Y:S01]  /*6e30*/  FFMA R0, R27.reuse, R3, R0 ;  /* 0x000000031b007223 */ /* 0x040fe20000000000 */
[C---:B------:R-:W-:Y:S01]  /*6e40*/  FMUL R3, R24.reuse, R6 ;  /* 0x0000000618037220 */ /* 0x040fe20000400000 */
[C---:B------:R-:W-:Y:S01]  /*6e50*/  FFMA R2, R27.reuse, R4, R2 ;  /* 0x000000041b027223 */ /* 0x040fe20000000002 */
[C---:B------:R-:W-:Y:S01]  /*6e60*/  FMUL R4, R24.reuse, R8 ;  /* 0x0000000818047220 */ /* 0x040fe20000400000 */
[C---:B------:R-:W-:Y:S01]  /*6e70*/  FMUL R8, R24.reuse, R12 ;  /* 0x0000000c18087220 */ /* 0x040fe20000400000 */
[----:B------:R-:W-:Y:S01]  /*6e80*/  FMUL R12, R24, R16 ;  /* 0x00000010180c7220 */ /* 0x000fe20000400000 */
[----:B------:R-:W-:Y:S01]  /*6e90*/  SHF.L.U32 R16, R30, 0x10, RZ ;  /* 0x000000101e107819 */ /* 0x000fe200000006ff */
[C---:B------:R-:W-:Y:S01]  /*6ea0*/  FFMA R3, R27.reuse, R20, R3 ;  /* 0x000000141b037223 */ /* 0x040fe20000000003 */
[----:B------:R-:W-:Y:S01]  /*6eb0*/  F2FP.BF16.F32.PACK_AB R32, R2, R0 ;  /* 0x000000000220723e */ /* 0x000fe200000010ff */
[----:B------:R-:W-:Y:S01]  /*6ec0*/  FFMA R7, R27, R21, R7 ;  /* 0x000000151b077223 */ /* 0x000fe20000000007 */
[----:B------:R-:W-:Y:S01]  /*6ed0*/  LOP3.LUT R0, R30, 0xffff0000, RZ, 0xc0, !PT ;  /* 0xffff00001e007812 */ /* 0x000fe200078ec0ff */
[C---:B------:R-:W-:Y:S01]  /*6ee0*/  FMUL R5, R24.reuse, R9 ;  /* 0x0000000918057220 */ /* 0x040fe20000400000 */
[----:B------:R-:W-:Y:S01]  /*6ef0*/  SHF.L.U32 R2, R31, 0x10, RZ ;  /* 0x000000101f027819 */ /* 0x000fe200000006ff */
[----:B------:R-:W-:Y:S01]  /*6f00*/  FFMA R4, R27, R16, R4 ;  /* 0x000000101b047223 */ /* 0x000fe20000000004 */
[----:B------:R-:W-:Y:S01]  /*6f10*/  LOP3.LUT R16, R31, 0xffff0000, RZ, 0xc0, !PT ;  /* 0xffff00001f107812 */ /* 0x000fe200078ec0ff */
[C---:B------:R-:W-:Y:S01]  /*6f20*/  FMUL R6, R24.reuse, R10 ;  /* 0x0000000a18067220 */ /* 0x040fe20000400000 */
[----:B------:R-:W-:Y:S01]  /*6f30*/  F2FP.BF16.F32.PACK_AB R33, R7, R3 ;  /* 0x000000030721723e */ /* 0x000fe200000010ff */
[C---:B------:R-:W-:Y:S01]  /*6f40*/  FFMA R5, R27.reuse, R0, R5 ;  /* 0x000000001b057223 */ /* 0x040fe20000000005 */
[----:B------:R-:W-:Y:S01]  /*6f50*/  FMUL R11, R24, R11 ;  /* 0x0000000b180b7220 */ /* 0x000fe20000400000 */
[C---:B------:R-:W-:Y:S01]  /*6f60*/  SHF.L.U32 R0, R36.reuse, 0x10, RZ ;  /* 0x0000001024007819 */ /* 0x040fe200000006ff */
[C---:B------:R-:W-:Y:S01]  /*6f70*/  FFMA R6, R27.reuse, R2, R6 ;  /* 0x000000021b067223 */ /* 0x040fe20000000006 */
[----:B------:R-:W-:Y:S01]  /*6f80*/  LOP3.LUT R2, R36, 0xffff0000, RZ, 0xc0, !PT ;  /* 0xffff000024027812 */ /* 0x000fe200078ec0ff */
[----:B------:R-:W-:Y:S01]  /*6f90*/  FFMA R11, R27, R16, R11 ;  /* 0x000000101b0b7223 */ /* 0x000fe2000000000b */
[C---:B------:R-:W-:Y:S01]  /*6fa0*/  FMUL R9, R24.reuse, R13 ;  /* 0x0000000d18097220 */ /* 0x040fe20000400000 */
[----:B------:R-:W-:Y:S01]  /*6fb0*/  SHF.L.U32 R3, R37, 0x10, RZ ;  /* 0x0000001025037819 */ /* 0x000fe200000006ff */
[----:B------:R-:W-:Y:S01]  /*6fc0*/  FFMA R8, R27, R0, R8 ;  /* 0x000000001b087223 */ /* 0x000fe20000000008 */
[C---:B------:R-:W-:Y:S01]  /*6fd0*/  FMUL R10, R24.reuse, R14 ;  /* 0x0000000e180a7220 */ /* 0x040fe20000400000 */
[----:B------:R-:W-:Y:S01]  /*6fe0*/  LOP3.LUT R0, R37, 0xffff0000, RZ, 0xc0, !PT ;  /* 0xffff000025007812 */ /* 0x000fe200078ec0ff */
[----:B------:R-:W-:Y:S01]  /*6ff0*/  FMUL R15, R24, R15 ;  /* 0x0000000f180f7220 */ /* 0x000fe20000400000 */
[C---:B------:R-:W-:Y:S01]  /*7000*/  FFMA R9, R27.reuse, R2, R9 ;  /* 0x000000021b097223 */ /* 0x040fe20000000009 */
[C---:B------:R-:W-:Y:S01]  /*7010*/  FFMA R10, R27.reuse, R3, R10 ;  /* 0x000000031b0a7223 */ /* 0x040fe2000000000a */
[----:B------:R-:W-:Y:S01]  /*7020*/  SHF.L.U32 R2, R38, 0x10, RZ ;  /* 0x0000001026027819 */ /* 0x000fe200000006ff */
[----:B------:R-:W-:Y:S01]  /*7030*/  FFMA R15, R27, R0, R15 ;  /* 0x000000001b0f7223 */ /* 0x000fe2000000000f */
[----:B------:R-:W-:Y:S01]  /*7040*/  F2FP.BF16.F32.PACK_AB R34, R5, R4 ;  /* 0x000000040522723e */ /* 0x000fe200000010ff */
[----:B------:R-:W-:Y:S01]  /*7050*/  FMUL R13, R24, R17 ;  /* 0x00000011180d7220 */ /* 0x000fe20000400000 */
[----:B------:R-:W-:Y:S01]  /*7060*/  LOP3.LUT R3, R38, 0xffff0000, RZ, 0xc0, !PT ;  /* 0xffff000026037812 */ /* 0x000fe200078ec0ff */
[C---:B------:R-:W-:Y:S01]  /*7070*/  FMUL R14, R24.reuse, R18 ;  /* 0x00000012180e7220 */ /* 0x040fe20000400000 */
[C---:B------:R-:W-:Y:S01]  /*7080*/  SHF.L.U32 R4, R39.reuse, 0x10, RZ ;  /* 0x0000001027047819 */ /* 0x040fe200000006ff */
[----:B------:R-:W-:Y:S01]  /*7090*/  FMUL R19, R24, R19 ;  /* 0x0000001318137220 */ /* 0x000fe20000400000 */
[----:B------:R-:W-:Y:S01]  /*70a0*/  LOP3.LUT R0, R39, 0xffff0000, RZ, 0xc0, !PT ;  /* 0xffff000027007812 */ /* 0x000fe200078ec0ff */
[----:B------:R-:W-:Y:S01]  /*70b0*/  FFMA R12, R27, R2, R12 ;  /* 0x000000021b0c7223 */ /* 0x000fe2000000000c */
[----:B------:R-:W-:Y:S01]  /*70c0*/  F2FP.BF16.F32.PACK_AB R35, R11, R6 ;  /* 0x000000060b23723e */ /* 0x000fe200000010ff */
[C---:B------:R-:W-:Y:S01]  /*70d0*/  FFMA R13, R27.reuse, R3, R13 ;  /* 0x000000031b0d7223 */ /* 0x040fe2000000000d */
[C---:B------:R-:W-:Y:S01]  /*70e0*/  FFMA R14, R27.reuse, R4, R14 ;  /* 0x000000041b0e7223 */ /* 0x040fe2000000000e */
[----:B------:R-:W-:Y:S01]  /*70f0*/  FFMA R19, R27, R0, R19 ;  /* 0x000000001b137223 */ /* 0x000fe20000000013 */
[----:B------:R-:W-:Y:S01]  /*7100*/  F2FP.BF16.F32.PACK_AB R8, R9, R8 ;  /* 0x000000080908723e */ /* 0x000fe200000010ff */
[----:B------:R1:W-:Y:S01]  /*7110*/  STS.128 [R56+UR43+0x200], R32 ;  /* 0x0002002038007988 */ /* 0x0003e20008000c2b */
[----:B------:R-:W-:Y:S02]  /*7120*/  F2FP.BF16.F32.PACK_AB R9, R15, R10 ;  /* 0x0000000a0f09723e */ /* 0x000fe400000010ff */
[----:B------:R-:W-:Y:S02]  /*7130*/  F2FP.BF16.F32.PACK_AB R10, R13, R12 ;  /* 0x0000000c0d0a723e */ /* 0x000fe400000010ff */
[----:B------:R-:W-:Y:S05]  /*7140*/  F2FP.BF16.F32.PACK_AB R11, R19, R14 ;  /* 0x0000000e130b723e */ /* 0x000fea00000010ff */
[----:B------:R1:W-:Y:S01]  /*7150*/  STS.128 [R62+0x200], R8 ;  /* 0x000200083e007388 */ /* 0x0003e20000000c00 */
[----:B------:R-:W-:Y:S01]  /*7160*/  @!PT LDS RZ, [RZ] ;  /* 0x00000000fffff984 */ /* 0x000fe20000000800 */
[----:B------:R-:W-:Y:S01]  /*7170*/  @!PT LDS RZ, [RZ] ;  /* 0x00000000fffff984 */ /* 0x000fe20000000800 */
[----:B------:R-:W-:Y:S01]  /*7180*/  @!PT LDS RZ, [RZ] ;  /* 0x00000000fffff984 */ /* 0x000fe20000000800 */
[----:B------:R-:W-:Y:S01]  /*7190*/  @!PT LDS RZ, [RZ] ;  /* 0x00000000fffff984 */ /* 0x000fe20000000800 */
[----:B------:R2:W-:Y:S07]  /*71a0*/  MEMBAR.ALL.CTA ;  /* 0x0000000000007992 */ /* 0x0005ee0000008000 */
[----:B--2---:R-:W2:Y:S02]  /*71b0*/  FENCE.VIEW.ASYNC.S ;  /* 0x00000000000073c6 */ /* 0x004ea40000000000 */
[----:B--2---:R-:W-:Y:S06]  /*71c0*/  BAR.SYNC.DEFER_BLOCKING 0x1, 0x80 ;  /* 0x0042000000007b1d */ /* 0x004fec0000010000 */
[----:B------:R-:W-:Y:S05]  /*71d0*/  @P0 BRA `(.L_x_120) ;  /* 0x00000000003c0947 */ /* 0x000fea0003800000 */
[----:B------:R-:W2:Y:S01]  /*71e0*/  LDCU.64 UR6, c[0x0][0x348] ;  /* 0x00006900ff0677ac */ /* 0x000ea20008000a00 */
[----:B------:R-:W-:Y:S01]  /*71f0*/  UIADD3 UR4, UPT, UPT, UR43, 0x200, URZ ;  /* 0x000002002b047890 */ /* 0x000fe2000fffe0ff */
[----:B------:R-:W-:Y:S01]  /*7200*/  UMOV UR51, UR36 ;  /* 0x0000002400337c82 */ /* 0x000fe20008000000 */
[----:B------:R-:W-:Y:S02]  /*7210*/  UIADD3 UR9, UPT, UPT, UR49, 0x40, URZ ;  /* 0x0000004031097890 */ /* 0x000fe4000fffe0ff */
[----:B------:R-:W-:Y:S02]  /*7220*/  UIADD3 UR8, UPT, UPT, UR43, 0xa00, URZ ;  /* 0x00000a002b087890 */ /* 0x000fe4000fffe0ff */
[----:B------:R-:W-:Y:S01]  /*7230*/  MOV R52, UR4 ;  /* 0x0000000400347c02 */ /* 0x000fe20008000f00 */
[----:B------:R-:W-:Y:S01]  /*7240*/  UMOV UR10, UR50 ;  /* 0x00000032000a7c82 */ /* 0x000fe20008000000 */
[----:B------:R-:W-:Y:S02]  /*7250*/  UMOV UR11, UR36 ;  /* 0x00000024000b7c82 */ /* 0x000fe40008000000 */
[----:B------:R-:W-:Y:S01]  /*7260*/  R2UR UR48, R52 ;  /* 0x00000000343072ca */ /* 0x000fe200000e0000 */
[----:B--2---:R-:W-:Y:S04]  /*7270*/  UIADD3 UR4, UP0, UPT, UR6, 0x680, URZ ;  /* 0x0000068006047890 */ /* 0x004fe8000ff1e0ff */
[----:B------:R-:W-:Y:S09]  /*7280*/  UIADD3.X UR5, UPT, UPT, URZ, UR7, URZ, UP0, !UPT ;  /* 0x00000007ff057290 */ /* 0x000ff200087fe4ff */
[----:B------:R2:W-:Y:S01]  /*7290*/  UTMASTG.3D [UR48], [UR4] ;  /* 0x00000030040073b5 */ /* 0x0005e20008010000 */
[----:B------:R2:W-:Y:S01]  /*72a0*/  UTMASTG.3D [UR8], [UR4] ;  /* 0x00000008040073b5 */ /* 0x0005e20008010000 */
[----:B------:R0:W-:Y:S01]  /*72b0*/  UTMACMDFLUSH ;  /* 0x00000000000079b7 */ /* 0x0001e20000000000 */
[----:B--2---:R-:W-:Y:S04]  /*72c0*/  DEPBAR.LE SB0, 0x1 ;  /* 0x000080400000791a */ /* 0x004fe80000000000 */
.L_x_120:
[----:B------:R-:W-:Y:S05]  /*72d0*/  BSYNC.RECONVERGENT B0 ;  /* 0x0000000000007941 */ /* 0x000fea0003800200 */
.L_x_119:
[----:B------:R-:W-:Y:S01]  /*72e0*/  BAR.SYNC.DEFER_BLOCKING 0x1, 0x80 ;  /* 0x0042000000007b1d */ /* 0x000fe20000010000 */
[----:B------:R-:W-:Y:S01]  /*72f0*/  ISETP.NE.AND P1, PT, R61, RZ, PT ;  /* 0x000000ff3d00720c */ /* 0x000fe20003f25270 */
[----:B------:R-:W-:Y:S01]  /*7300*/  UISETP.NE.AND UP0, UPT, UR52, URZ, UPT ;  /* 0x000000ff3400728c */ /* 0x000fe2000bf05270 */
[----:B------:R-:W-:Y:S11]  /*7310*/  LEA R2, R26, UR43, 0x3 ;  /* 0x0000002b1a027c11 */ /* 0x000ff6000f8e18ff */
[----:B------:R-:W-:Y:S01]  /*7320*/  @P1 SHF.L.U32 R3, R59, 0x1f, RZ ;  /* 0x0000001f3b031819 */ /* 0x000fe200000006ff */
[----:B------:R-:W-:Y:S06]  /*7330*/  BRA.U !UP0, `(.L_x_121) ;  /* 0x0000000108247547 */ /* 0x000fec000b800000 */
[----:B------:R-:W-:Y:S01]  /*7340*/  IMAD.U32 R4, RZ, RZ, UR46 ;  /* 0x0000002eff047e24 */ /* 0x000fe2000f8e00ff */
[----:B------:R-:W-:Y:S01]  /*7350*/  MOV R0, UR47 ;  /* 0x0000002f00007c02 */ /* 0x000fe20008000f00 */
[----:B------:R-:W-:Y:S03]  /*7360*/  UIADD3 UR4, UPT, UPT, UR46, 0x1, URZ ;  /* 0x000000012e047890 */ /* 0x000fe6000fffe0ff */
[----:B------:R-:W-:Y:S01]  /*7370*/  @P1 LEA R4, R4, UR43, 0x3 ;  /* 0x0000002b04041c11 */ /* 0x000fe2000f8e18ff */
[----:B------:R-:W-:Y:S04]  /*7380*/  UISETP.NE.AND UP0, UPT, UR4, 0x4, UPT ;  /* 0x000000040400788c */ /* 0x000fe8000bf05270 */
[----:B------:R-:W-:Y:S01]  /*7390*/  @P1 VIADD R4, R4, 0x50 ;  /* 0x0000005004041836 */ /* 0x000fe20000000000 */
[----:B------:R-:W-:Y:S04]  /*73a0*/  USEL UR46, UR4, URZ, UP0 ;  /* 0x000000ff042e7287 */ /* 0x000fe80008000000 */
[----:B------:R-:W-:Y:S04]  /*73b0*/  @P1 PRMT R0, R0, 0x654, R4 ;  /* 0x0000065400001816 */ /* 0x000fe80000000004 */
[----:B------:R2:W-:Y:S04]  /*73c0*/  @P1 SYNCS.ARRIVE.TRANS64.RED.A1T0 RZ, [R0+URZ], RZ ;  /* 0x000000ff00ff19a7 */ /* 0x0005e800081004ff */
.L_x_121:
[----:B------:R-:W3:Y:S01]  /*73d0*/  @P1 SYNCS.PHASECHK.TRANS64.TRYWAIT P0, [R2+URZ+0x30], R3 ;  /* 0x00003003020015a7 */ /* 0x000ee200080011ff */
[----:B------:R-:W-:Y:S01]  /*73e0*/  BSSY B1, `(.L_x_122) ;  /* 0x0000012000017945 */ /* 0x000fe20003800000 */
[----:B---3--:R-:W-:Y:S03]  /*73f0*/  @P1 SEL R63, RZ, 0x1, !P0 ;  /* 0x00000001ff3f1807 */ /* 0x008fe60004000000 */
[----:B------:R-:W-:Y:S05]  /*7400*/  @!P1 BRA `(.L_x_123) ;  /* 0x00000000003c9947 */ /* 0x000fea0003800000 */
[----:B------:R-:W-:Y:S01]  /*7410*/  ISETP.NE.AND P1, PT, R64, RZ, PT ;  /* 0x000000ff4000720c */ /* 0x000fe20003f25270 */
[----:B------:R-:W-:Y:S01]  /*7420*/  BSSY B0, `(.L_x_124) ;  /* 0x0000009000007945 */ /* 0x000fe20003800000 */
[----:B------:R-:W-:Y:S11]  /*7430*/  ISETP.NE.AND P0, PT, R63, RZ, PT ;  /* 0x000000ff3f00720c */ /* 0x000ff60003f05270 */
[----:B------:R-:W-:Y:S05]  /*7440*/  @P1 IMAD R4, R26, 0x1000, R56 ;  /* 0x000010001a041824 */ /* 0x000fea00078e0238 */
[----:B------:R-:W-:Y:S05]  /*7450*/  @P1 IADD3 R3, PT, PT, R4, UR43, RZ ;  /* 0x0000002b04031c10 */ /* 0x000fea000fffe0ff */
[----:B------:R-:W-:Y:S01]  /*7460*/  @P1 IMAD.IADD R3, R65, 0x1, R3 ;  /* 0x0000000141031824 */ /* 0x000fe200078e0203 */
[----:B------:R-:W-:Y:S06]  /*7470*/  @P0 BRA `(.L_x_125) ;  /* 0x00000000000c0947 */ /* 0x000fec0003800000 */
[----:B--2---:R-:W-:Y:S04]  /*7480*/  SHF.L.U32 R0, R59, 0x1f, RZ ;  /* 0x0000001f3b007819 */ /* 0x004fe800000006ff */
[----:B------:R-:W2:Y:S02]  /*7490*/  SYNCS.PHASECHK.TRANS64.TRYWAIT P0, [R2+URZ+0x30], R0 ;  /* 0x00003000020075a7 */ /* 0x000ea400080011ff */
[----:B--2---:R-:W-:Y:S05]  /*74a0*/  @!P0 BRA `(.L_x_126) ;  /* 0x0000002800088947 */ /* 0x004fea0003800000 */
.L_x_125:
[----:B------:R-:W-:Y:S05]  /*74b0*/  BSYNC B0 ;  /* 0x0000000000007941 */ /* 0x000fea0003800000 */
.L_x_124:
[----:B------:R-:W-:Y:S02]  /*74c0*/  ISETP.NE.AND P0, PT, R64, RZ, PT ;  /* 0x000000ff4000720c */ /* 0x000fe40003f05270 */
[----:B------:R-:W-:Y:S11]  /*74d0*/  IADD3 R26, PT, PT, R26, 0x1, RZ ;  /* 0x000000011a1a7810 */ /* 0x000ff60007ffe0ff */
[----:B------:R3:W4:Y:S04]  /*74e0*/  @P0 LDS.128 R28, [R4+UR43+0x200] ;  /* 0x0002002b041c0984 */ /* 0x0007280008000c00 */
[----:B------:R3:W1:Y:S02]  /*74f0*/  @P0 LDS.128 R36, [R3+0x200] ;  /* 0x0002000003240984 */ /* 0x0006640000000c00 */
.L_x_123:
[----:B------:R-:W-:Y:S05]  /*7500*/  BSYNC B1 ;  /* 0x0000000000017941 */ /* 0x000fea0003800000 */
.L_x_122:
[----:B--2---:R-:W-:Y:S05]  /*7510*/  VIADD R0, R25, 0x10 ;  /* 0x0000001019007836 */ /* 0x004fea0000000000 */
[----:B------:R-:W-:Y:S04]  /*7520*/  SHF.R.U32.HI R0, RZ, 0x15, R0 ;  /* 0x00000015ff007819 */ /* 0x000fe80000011600 */
[----:B------:R-:W-:Y:S11]  /*7530*/  LOP3.LUT P0, RZ, R0, 0x3, R47, 0x48, !PT ;  /* 0x0000000300ff7812 */ /* 0x000ff6000780482f */
[----:B------:R-:W-:Y:S02]  /*7540*/  @!UPT UIADD3 URZ, UPT, UPT, URZ, URZ, URZ ;  /* 0x000000fffffff290 */ /* 0x000fe4000fffe0ff */
[----:B------:R-:W-:Y:S05]  /*7550*/  @!P0 BRA `(.L_x_127) ;  /* 0x0000000000408947 */ /* 0x000fea0003800000 */
[----:B------:R-:W2:Y:S01]  /*7560*/  LDCU.64 UR8, c[0x4][0x70] ;  /* 0x01000e00ff0877ac */ /* 0x000ea20008000a00 */
[----:B---3--:R-:W-:Y:S01]  /*7570*/  MOV R3, 0x0 ;  /* 0x0000000000037802 */ /* 0x008fe20000000f00 */
[----:B------:R-:W-:Y:S02]  /*7580*/  HFMA2 R12, -RZ, RZ, 0, 5.9604644775390625e-08 ;  /* 0x00000001ff0c7431 */ /* 0x000fe400000001ff */
[----:B-1----:R-:W-:Y:S02]  /*7590*/  IMAD.MOV.U32 R8, RZ, RZ, 0x192 ;  /* 0x00000192ff087424 */ /* 0x002fe400078e00ff */
[----:B------:R-:W-:Y:S01]  /*75a0*/  IMAD.MOV.U32 R13, RZ, RZ, RZ ;  /* 0x000000ffff0d7224 */ /* 0x000fe200078e00ff */
[----:B------:R-:W1:Y:S01]  /*75b0*/  LDCU.64 UR6, c[0x4][0x78] ;  /* 0x01000f00ff0677ac */ /* 0x000e620008000a00 */
[----:B------:R-:W3:Y:S01]  /*75c0*/  LDC.64 R2, c[0x4][R3] ;  /* 0x0100000003027b82 */ /* 0x000ee20000000a00 */
[----:B------:R-:W5:Y:S01]  /*75d0*/  LDCU.64 UR4, c[0x4][0x10] ;  /* 0x01000200ff0477ac */ /* 0x000f620008000a00 */
[----:B--2---:R-:W-:Y:S01]  /*75e0*/  MOV R5, UR9 ;  /* 0x0000000900057c02 */ /* 0x004fe20008000f00 */
[----:B------:R-:W-:Y:S01]  /*75f0*/  IMAD.U32 R4, RZ, RZ, UR8 ;  /* 0x00000008ff047e24 */ /* 0x000fe2000f8e00ff */
[----:B-1----:R-:W-:Y:S01]  /*7600*/  MOV R7, UR7 ;  /* 0x0000000700077c02 */ /* 0x002fe20008000f00 */
[----:B------:R-:W-:Y:S01]  /*7610*/  IMAD.U32 R6, RZ, RZ, UR6 ;  /* 0x00000006ff067e24 */ /* 0x000fe2000f8e00ff */
[----:B-----5:R-:W-:Y:S01]  /*7620*/  MOV R11, UR5 ;  /* 0x00000005000b7c02 */ /* 0x020fe20008000f00 */
[----:B------:R-:W-:Y:S02]  /*7630*/  IMAD.U32 R10, RZ, RZ, UR4 ;  /* 0x00000004ff0a7e24 */ /* 0x000fe4000f8e00ff */
[----:B------:R-:W-:Y:S07]  /*7640*/  LEPC R20, `(.L_x_127) ;  /* 0x000000001014794e */ /* 0x000fee0000000000 */
[----:B---34-:R-:W-:Y:S05]  /*7650*/  CALL.ABS.NOINC R2 ;  /* 0x0000000002007343 */ /* 0x018fea0003c00000 */
.L_x_127:
[----:B---34-:R-:W-:Y:S01]  /*7660*/  SHF.L.U32 R3, R28, 0x10, RZ ;  /* 0x000000101c037819 */ /* 0x018fe200000006ff */
[----:B------:R-:W-:Y:S05]  /*7670*/  WARPSYNC.ALL ;  /* 0x0000000000007948 */ /* 0x000fea0003800000 */
[----:B------:R-:W-:Y:S01]  /*7680*/  R2UR UR4, R25 ;  /* 0x00000000190472ca */ /* 0x000fe200000e0000 */
[----:B------:R-:W-:Y:S01]  /*7690*/  BSSY.RECONVERGENT B0, `(.L_x_128) ;  /* 0x000005b000007945 */ /* 0x000fe20003800200 */
[----:B------:R-:W-:Y:S02]  /*76a0*/  SHF.L.U32 R20, R30, 0x10, RZ ;  /* 0x000000101e147819 */ /* 0x000fe400000006ff */
[----:B------:R-:W-:Y:S02]  /*76b0*/  ISETP.NE.AND P6, PT, R61, RZ, PT ;  /* 0x000000ff3d00720c */ /* 0x000fe40003fc5270 */
[----:B------:R-:W-:Y:S07]  /*76c0*/  ISETP.NE.AND P0, PT, R60, RZ, PT ;  /* 0x000000ff3c00720c */ /* 0x000fee0003f05270 */
[----:B-1----:R-:W1:Y:S02]  /*76d0*/  LDTM.x16 R4, tmem[UR4+0x10] ;  /* 0x00001004000479ee */ /* 0x002e640008240000 */
[----:B-1----:R-:W-:Y:S01]  /*76e0*/  FMUL R0, R24, R4 ;  /* 0x0000000418007220 */ /* 0x002fe20000400000 */
[----:B------:R-:W-:Y:S01]  /*76f0*/  LOP3.LUT R4, R28, 0xffff0000, RZ, 0xc0, !PT ;  /* 0xffff00001c047812 */ /* 0x000fe200078ec0ff */
[C---:B------:R-:W-:Y:S01]  /*7700*/  FMUL R2, R24.reuse, R5 ;  /* 0x0000000518027220 */ /* 0x040fe20000400000 */
[----:B------:R-:W-:Y:S01]  /*7710*/  SHF.L.U32 R5, R29, 0x10, RZ ;  /* 0x000000101d057819 */ /* 0x000fe200000006ff */
[----:B------:R-:W-:Y:S01]  /*7720*/  FFMA R0, R27, R3, R0 ;  /* 0x000000031b007223 */ /* 0x000fe20000000000 */
[C---:B------:R-:W-:Y:S01]  /*7730*/  FMUL R3, R24.reuse, R6 ;  /* 0x0000000618037220 */ /* 0x040fe20000400000 */
[----:B------:R-:W-:Y:S01]  /*7740*/  LOP3.LUT R6, R29, 0xffff0000, RZ, 0xc0, !PT ;  /* 0xffff00001d067812 */ /* 0x000fe200078ec0ff */
[C---:B------:R-:W-:Y:S01]  /*7750*/  FFMA R2, R27.reuse, R4, R2 ;  /* 0x000000041b027223 */ /* 0x040fe20000000002 */
[C---:B------:R-:W-:Y:S01]  /*7760*/  FMUL R7, R24.reuse, R7 ;  /* 0x0000000718077220 */ /* 0x040fe20000400000 */
[C---:B------:R-:W-:Y:S01]  /*7770*/  FFMA R3, R27.reuse, R5, R3 ;  /* 0x000000051b037223 */ /* 0x040fe20000000003 */
[C---:B------:R-:W-:Y:S01]  /*7780*/  FMUL R4, R24.reuse, R8 ;  /* 0x0000000818047220 */ /* 0x040fe20000400000 */
[----:B------:R-:W-:Y:S01]  /*7790*/  FMUL R5, R24, R9 ;  /* 0x0000000918057220 */ /* 0x000fe20000400000 */
[----:B------:R-:W-:Y:S01]  /*77a0*/  F2FP.BF16.F32.PACK_AB R32, R2, R0 ;  /* 0x000000000220723e */ /* 0x000fe200000010ff */
[C---:B------:R-:W-:Y:S01]  /*77b0*/  FFMA R7, R27.reuse, R6, R7 ;  /* 0x000000061b077223 */ /* 0x040fe20000000007 */
[----:B------:R-:W-:Y:S01]  /*77c0*/  LOP3.LUT R0, R30, 0xffff0000, RZ, 0xc0, !PT ;  /* 0xffff00001e007812 */ /* 0x000fe200078ec0ff */
[----:B------:R-:W-:Y:S01]  /*77d0*/  FFMA R4, R27, R20, R4 ;  /* 0x000000141b047223 */ /* 0x000fe20000000004 */
[----:B------:R-:W-:Y:S01]  /*77e0*/  SHF.L.U32 R2, R31, 0x10, RZ ;  /* 0x000000101f027819 */ /* 0x000fe200000006ff */
[----:B------:R-:W-:Y:S01]  /*77f0*/  FMUL R6, R24, R10 ;  /* 0x0000000a18067220 */ /* 0x000fe20000400000 */
[----:B------:R-:W-:Y:S01]  /*7800*/  F2FP.BF16.F32.PACK_AB R33, R7, R3 ;  /* 0x000000030721723e */ /* 0x000fe200000010ff */
[----:B------:R-:W-:Y:S01]  /*7810*/  FFMA R5, R27, R0, R5 ;  /* 0x000000001b057223 */ /* 0x000fe20000000005 */
[----:B------:R-:W-:Y:S01]  /*7820*/  LOP3.LUT R3, R31, 0xffff0000, RZ, 0xc0, !PT ;  /* 0xffff00001f037812 */ /* 0x000fe200078ec0ff */
[----:B------:R-:W-:Y:S01]  /*7830*/  FFMA R6, R27, R2, R6 ;  /* 0x000000021b067223 */ /* 0x000fe20000000006 */
[----:B------:R-:W-:Y:S01]  /*7840*/  SHF.L.U32 R7, R36, 0x10, RZ ;  /* 0x0000001024077819 */ /* 0x000fe200000006ff */
[----:B------:R-:W-:Y:S01]  /*7850*/  FMUL R11, R24, R11 ;  /* 0x0000000b180b7220 */ /* 0x000fe20000400000 */
[----:B------:R-:W-:Y:S01]  /*7860*/  LOP3.LUT R0, R36, 0xffff0000, RZ, 0xc0, !PT ;  /* 0xffff000024007812 */ /* 0x000fe200078ec0ff */
[C---:B------:R-:W-:Y:S01]  /*7870*/  FMUL R8, R24.reuse, R12 ;  /* 0x0000000c18087220 */ /* 0x040fe20000400000 */
[----:B------:R-:W-:Y:S01]  /*7880*/  SHF.L.U32 R2, R37, 0x10, RZ ;  /* 0x0000001025027819 */ /* 0x000fe200000006ff */
[C---:B------:R-:W-:Y:S01]  /*7890*/  FMUL R9, R24.reuse, R13 ;  /* 0x0000000d18097220 */ /* 0x040fe20000400000 */
[----:B------:R-:W-:Y:S01]  /*78a0*/  F2FP.BF16.F32.PACK_AB R34, R5, R4 ;  /* 0x000000040522723e */ /* 0x000fe200000010ff */
[----:B------:R-:W-:Y:S01]  /*78b0*/  FFMA R11, R27, R3, R11 ;  /* 0x000000031b0b7223 */ /* 0x000fe2000000000b */
[----:B------:R-:W-:Y:S01]  /*78c0*/  SHF.L.U32 R3, R39, 0x10, RZ ;  /* 0x0000001027037819 */ /* 0x000fe200000006ff */
[----:B------:R-:W-:Y:S01]  /*78d0*/  FFMA R8, R27, R7, R8 ;  /* 0x000000071b087223 */ /* 0x000fe20000000008 */
[----:B------:R-:W-:Y:S01]  /*78e0*/  LOP3.LUT R4, R39, 0xffff0000, RZ, 0xc0, !PT ;  /* 0xffff000027047812 */ /* 0x000fe200078ec0ff */
[----:B------:R-:W-:Y:S01]  /*78f0*/  FFMA R9, R27, R0, R9 ;  /* 0x000000001b097223 */ /* 0x000fe20000000009 */
[----:B------:R-:W-:Y:S01]  /*7900*/  LOP3.LUT R0, R37, 0xffff0000, RZ, 0xc0, !PT ;  /* 0xffff000025007812 */ /* 0x000fe200078ec0ff */
[C---:B------:R-:W-:Y:S01]  /*7910*/  FMUL R10, R24.reuse, R14 ;  /* 0x0000000e180a7220 */ /* 0x040fe20000400000 */
[C---:B------:R-:W-:Y:S01]  /*7920*/  FMUL R15, R24.reuse, R15 ;  /* 0x0000000f180f7220 */ /* 0x040fe20000400000 */
[C---:B------:R-:W-:Y:S01]  /*7930*/  FMUL R12, R24.reuse, R16 ;  /* 0x00000010180c7220 */ /* 0x040fe20000400000 */
[----:B------:R-:W-:Y:S01]  /*7940*/  FMUL R13, R24, R17 ;  /* 0x00000011180d7220 */ /* 0x000fe20000400000 */
[C---:B------:R-:W-:Y:S01]  /*7950*/  FFMA R10, R27.reuse, R2, R10 ;  /* 0x000000021b0a7223 */ /* 0x040fe2000000000a */
[----:B------:R-:W-:Y:S01]  /*7960*/  FFMA R15, R27, R0, R15 ;  /* 0x000000001b0f7223 */ /* 0x000fe2000000000f */
[----:B------:R-:W-:Y:S01]  /*7970*/  SHF.L.U32 R2, R38, 0x10, RZ ;  /* 0x0000001026027819 */ /* 0x000fe200000006ff */
[----:B------:R-:W-:Y:S01]  /*7980*/  FMUL R14, R24, R18 ;  /* 0x00000012180e7220 */ /* 0x000fe20000400000 */
[----:B------:R-:W-:Y:S01]  /*7990*/  LOP3.LUT R0, R38, 0xffff0000, RZ, 0xc0, !PT ;  /* 0xffff000026007812 */ /* 0x000fe200078ec0ff */
[----:B------:R-:W-:Y:S01]  /*79a0*/  FMUL R19, R24, R19 ;  /* 0x0000001318137220 */ /* 0x000fe20000400000 */
[----:B------:R-:W-:Y:S01]  /*79b0*/  F2FP.BF16.F32.PACK_AB R35, R11, R6 ;  /* 0x000000060b23723e */ /* 0x000fe200000010ff */
[----:B------:R-:W-:Y:S01]  /*79c0*/  FFMA R12, R27, R2, R12 ;  /* 0x000000021b0c7223 */ /* 0x000fe2000000000c */
[----:B------:R-:W-:Y:S01]  /*79d0*/  F2FP.BF16.F32.PACK_AB R8, R9, R8 ;  /* 0x000000080908723e */ /* 0x000fe200000010ff */
[C---:B------:R-:W-:Y:S01]  /*79e0*/  FFMA R13, R27.reuse, R0, R13 ;  /* 0x000000001b0d7223 */ /* 0x040fe2000000000d */
[C---:B------:R-:W-:Y:S01]  /*79f0*/  FFMA R14, R27.reuse, R3, R14 ;  /* 0x000000031b0e7223 */ /* 0x040fe2000000000e */
[----:B------:R1:W-:Y:S01]  /*7a00*/  STS.128 [R56+UR43+0x1200], R32 ;  /* 0x0012002038007988 */ /* 0x0003e20008000c2b */
[----:B------:R-:W-:Y:S01]  /*7a10*/  FFMA R19, R27, R4, R19 ;  /* 0x000000041b137223 */ /* 0x000fe20000000013 */
[----:B------:R-:W-:Y:S02]  /*7a20*/  F2FP.BF16.F32.PACK_AB R9, R15, R10 ;  /* 0x0000000a0f09723e */ /* 0x000fe400000010ff */
[----:B------:R-:W-:Y:S02]  /*7a30*/  F2FP.BF16.F32.PACK_AB R10, R13, R12 ;  /* 0x0000000c0d0a723e */ /* 0x000fe400000010ff */
[----:B------:R-:W-:Y:S02]  /*7a40*/  F2FP.BF16.F32.PACK_AB R11, R19, R14 ;  /* 0x0000000e130b723e */ /* 0x000fe400000010ff */
[----:B------:R-:W-:Y:S02]  /*7a50*/  MOV R2, UR46 ;  /* 0x0000002e00027c02 */ /* 0x000fe40008000f00 */
[----:B------:R-:W-:Y:S01]  /*7a60*/  MOV R0, UR47 ;  /* 0x0000002f00007c02 */ /* 0x000fe20008000f00 */
[----:B------:R1:W-:Y:S01]  /*7a70*/  STS.128 [R62+0x1200], R8 ;  /* 0x001200083e007388 */ /* 0x0003e20000000c00 */
[----:B------:R-:W-:Y:S02]  /*7a80*/  @P6 LEA R2, R2, UR43, 0x3 ;  /* 0x0000002b02026c11 */ /* 0x000fe4000f8e18ff */
[----:B------:R-:W-:Y:S02]  /*7a90*/  @P6 SHF.L.U32 R3, R59, 0x1f, RZ ;  /* 0x0000001f3b036819 */ /* 0x000fe400000006ff */
[----:B------:R-:W-:Y:S01]  /*7aa0*/  @P6 IADD3 R2, PT, PT, R2, 0x50, RZ ;  /* 0x0000005002026810 */ /* 0x000fe20007ffe0ff */
[----:B------:R-:W-:Y:S01]  /*7ab0*/  @!PT LDS RZ, [RZ] ;  /* 0x00000000fffff984 */ /* 0x000fe20000000800 */
[----:B------:R-:W-:Y:S01]  /*7ac0*/  @!PT LDS RZ, [RZ] ;  /* 0x00000000fffff984 */ /* 0x000fe20000000800 */
[----:B------:R-:W-:Y:S01]  /*7ad0*/  @!PT LDS RZ, [RZ] ;  /* 0x00000000fffff984 */ /* 0x000fe20000000800 */
[----:B------:R-:W-:Y:S01]  /*7ae0*/  @!PT LDS RZ, [RZ] ;  /* 0x00000000fffff984 */ /* 0x000fe20000000800 */
[----:B------:R2:W-:Y:S06]  /*7af0*/  MEMBAR.ALL.CTA ;  /* 0x0000000000007992 */ /* 0x0005ec0000008000 */
[----:B--2---:R-:W2:Y:S01]  /*7b00*/  FENCE.VIEW.ASYNC.S ;  /* 0x00000000000073c6 */ /* 0x004ea20000000000 */
[----:B------:R-:W-:Y:S02]  /*7b10*/  @P6 PRMT R0, R0, 0x654, R2 ;  /* 0x0000065400006816 */ /* 0x000fe40000000002 */
[----:B------:R-:W-:Y:S01]  /*7b20*/  LEA R2, R26, UR43, 0x3 ;  /* 0x0000002b1a027c11 */ /* 0x000fe2000f8e18ff */
[----:B--2---:R-:W-:Y:S06]  /*7b30*/  BAR.SYNC.DEFER_BLOCKING 0x1, 0x80 ;  /* 0x0042000000007b1d */ /* 0x004fec0000010000 */
[----:B------:R-:W-:Y:S05]  /*7b40*/  @P0 BRA `(.L_x_129) ;  /* 0x00000000003c0947 */ /* 0x000fea0003800000 */
[----:B------:R-:W2:Y:S01]  /*7b50*/  LDCU.64 UR6, c[0x0][0x348] ;  /* 0x00006900ff0677ac */ /* 0x000ea20008000a00 */
[----:B------:R-:W-:Y:S02]  /*7b60*/  UIADD3 UR13, UPT, UPT, UR49, 0x10, URZ ;  /* 0x00000010310d7890 */ /* 0x000fe4000fffe0ff */
[----:B------:R-:W-:Y:S01]  /*7b70*/  UIADD3 UR12, UPT, UPT, UR43, 0x1200, URZ ;  /* 0x000012002b0c7890 */ /* 0x000fe2000fffe0ff */
[----:B------:R-:W-:Y:S01]  /*7b80*/  UMOV UR14, UR50 ;  /* 0x00000032000e7c82 */ /* 0x000fe20008000000 */
[----:B------:R-:W-:Y:S01]  /*7b90*/  UMOV UR15, UR36 ;  /* 0x00000024000f7c82 */ /* 0x000fe20008000000 */
[----:B------:R-:W-:Y:S02]  /*7ba0*/  UIADD3 UR9, UPT, UPT, UR49, 0x50, URZ ;  /* 0x0000005031097890 */ /* 0x000fe4000fffe0ff */
[----:B------:R-:W-:Y:S01]  /*7bb0*/  UIADD3 UR8, UPT, UPT, UR43, 0x1a00, URZ ;  /* 0x00001a002b087890 */ /* 0x000fe2000fffe0ff */
[----:B------:R-:W-:Y:S01]  /*7bc0*/  UMOV UR10, UR50 ;  /* 0x00000032000a7c82 */ /* 0x000fe20008000000 */
[----:B------:R-:W-:Y:S01]  /*7bd0*/  UMOV UR11, UR36 ;  /* 0x00000024000b7c82 */ /* 0x000fe20008000000 */
[----:B--2---:R-:W-:Y:S04]  /*7be0*/  UIADD3 UR4, UP0, UPT, UR6, 0x680, URZ ;  /* 0x0000068006047890 */ /* 0x004fe8000ff1e0ff */
[----:B------:R-:W-:Y:S09]  /*7bf0*/  UIADD3.X UR5, UPT, UPT, URZ, UR7, URZ, UP0, !UPT ;  /* 0x00000007ff057290 */ /* 0x000ff200087fe4ff */
[----:B------:R2:W-:Y:S01]  /*7c00*/  UTMASTG.3D [UR12], [UR4] ;  /* 0x0000000c040073b5 */ /* 0x0005e20008010000 */
[----:B------:R2:W-:Y:S01]  /*7c10*/  UTMASTG.3D [UR8], [UR4] ;  /* 0x00000008040073b5 */ /* 0x0005e20008010000 */
[----:B------:R0:W-:Y:S01]  /*7c20*/  UTMACMDFLUSH ;  /* 0x00000000000079b7 */ /* 0x0001e20000000000 */
[----:B--2---:R-:W-:Y:S04]  /*7c30*/  DEPBAR.LE SB0, 0x1 ;  /* 0x000080400000791a */ /* 0x004fe80000000000 */
.L_x_129:
[----:B------:R-:W-:Y:S05]  /*7c40*/  BSYNC.RECONVERGENT B0 ;  /* 0x0000000000007941 */ /* 0x000fea0003800200 */
.L_x_128:
[----:B------:R-:W-:Y:S01]  /*7c50*/  BAR.SYNC.DEFER_BLOCKING 0x1, 0x80 ;  /* 0x0042000000007b1d */ /* 0x000fe20000010000 */
[----:B------:R-:W-:Y:S04]  /*7c60*/  UIADD3 UR4, UPT, UPT, UR46, 0x1, URZ ;  /* 0x000000012e047890 */ /* 0x000fe8000fffe0ff */
[----:B------:R-:W-:Y:S04]  /*7c70*/  UISETP.NE.AND UP0, UPT, UR4, 0x4, UPT ;  /* 0x000000040400788c */ /* 0x000fe8000bf05270 */
[----:B------:R-:W-:Y:S01]  /*7c80*/  USEL UR44, UR4, URZ, UP0 ;  /* 0x000000ff042c7287 */ /* 0x000fe20008000000 */
[----:B------:R2:W-:Y:S01]  /*7c90*/  @P6 SYNCS.ARRIVE.TRANS64.RED.A1T0 RZ, [R0+URZ], RZ ;  /* 0x000000ff00ff69a7 */ /* 0x0005e200081004ff */
[----:B------:R-:W-:Y:S01]  /*7ca0*/  BSSY B1, `(.L_x_130) ;  /* 0x0000013000017945 */ /* 0x000fe20003800000 */
[----:B------:R-:W3:Y:S02]  /*7cb0*/  @P6 SYNCS.PHASECHK.TRANS64.TRYWAIT P0, [R2+URZ+0x30], R3 ;  /* 0x00003003020065a7 */ /* 0x000ee400080011ff */
[----:B---3--:R-:W-:Y:S01]  /*7cc0*/  @P6 SEL R63, RZ, 0x1, !P0 ;  /* 0x00000001ff3f6807 */ /* 0x008fe20004000000 */
[----:B--2---:R-:W-:Y:S06]  /*7cd0*/  @!P6 BRA `(.L_x_131) ;  /* 0x00000000003ce947 */ /* 0x004fec0003800000 */
[----:B------:R-:W-:Y:S01]  /*7ce0*/  ISETP.NE.AND P1, PT, R64, RZ, PT ;  /* 0x000000ff4000720c */ /* 0x000fe20003f25270 */
[----:B------:R-:W-:Y:S01]  /*7cf0*/  BSSY B0, `(.L_x_132) ;  /* 0x0000009000007945 */ /* 0x000fe20003800000 */
[----:B------:R-:W-:Y:S11]  /*7d00*/  ISETP.NE.AND P0, PT, R63, RZ, PT ;  /* 0x000000ff3f00720c */ /* 0x000ff60003f05270 */
[----:B------:R-:W-:Y:S05]  /*7d10*/  @P1 IMAD R3, R26, 0x1000, R56 ;  /* 0x000010001a031824 */ /* 0x000fea00078e0238 */
[----:B------:R-:W-:Y:S05]  /*7d20*/  @P1 IADD3 R0, PT, PT, R3, UR43, RZ ;  /* 0x0000002b03001c10 */ /* 0x000fea000fffe0ff */
[----:B------:R-:W-:Y:S01]  /*7d30*/  @P1 IMAD.IADD R0, R65, 0x1, R0 ;  /* 0x0000000141001824 */ /* 0x000fe200078e0200 */
[----:B------:R-:W-:Y:S06]  /*7d40*/  @P0 BRA `(.L_x_133) ;  /* 0x00000000000c0947 */ /* 0x000fec0003800000 */
[----:B------:R-:W-:Y:S04]  /*7d50*/  SHF.L.U32 R4, R59, 0x1f, RZ ;  /* 0x0000001f3b047819 */ /* 0x000fe800000006ff */
[----:B------:R-:W2:Y:S02]  /*7d60*/  SYNCS.PHASECHK.TRANS64.TRYWAIT P0, [R2+URZ+0x30], R4 ;  /* 0x00003004020075a7 */ /* 0x000ea400080011ff */
[----:B--2---:R-:W-:Y:S05]  /*7d70*/  @!P0 BRA `(.L_x_134) ;  /* 0x0000001c00e88947 */ /* 0x004fea0003800000 */
.L_x_133:
[----:B------:R-:W-:Y:S05]  /*7d80*/  BSYNC B0 ;  /* 0x0000000000007941 */ /* 0x000fea0003800000 */
.L_x_132:
[----:B------:R-:W-:Y:S02]  /*7d90*/  ISETP.NE.AND P0, PT, R64, RZ, PT ;  /* 0x000000ff4000720c */ /* 0x000fe40003f05270 */
[----:B------:R-:W-:Y:S11]  /*7da0*/  IADD3 R26, PT, PT, R26, 0x1, RZ ;  /* 0x000000011a1a7810 */ /* 0x000ff60007ffe0ff */
[----:B------:R3:W4:Y:S04]  /*7db0*/  @P0 LDS.128 R28, [R3+UR43+0x200] ;  /* 0x0002002b031c0984 */ /* 0x0007280008000c00 */
[----:B------:R3:W1:Y:S02]  /*7dc0*/  @P0 LDS.128 R36, [R0+0x200] ;  /* 0x0002000000240984 */ /* 0x0006640000000c00 */
.L_x_131:
[----:B------:R-:W-:Y:S05]  /*7dd0*/  BSYNC B1 ;  /* 0x0000000000017941 */ /* 0x000fea0003800000 */
.L_x_130:
[----:B---3--:R-:W-:Y:S05]  /*7de0*/  VIADD R0, R25, 0x20 ;  /* 0x0000002019007836 */ /* 0x008fea0000000000 */
[----:B------:R-:W-:Y:S04]  /*7df0*/  SHF.R.U32.HI R0, RZ, 0x15, R0 ;  /* 0x00000015ff007819 */ /* 0x000fe80000011600 */
[----:B------:R-:W-:Y:S11]  /*7e00*/  LOP3.LUT P0, RZ, R0, 0x3, R47, 0x48, !PT ;  /* 0x0000000300ff7812 */ /* 0x000ff6000780482f */
[----:B------:R-:W-:Y:S02]  /*7e10*/  @!UPT UIADD3 URZ, UPT, UPT, URZ, URZ, URZ ;  /* 0x000000fffffff290 */ /* 0x000fe4000fffe0ff */
[----:B------:R-:W-:Y:S05]  /*7e20*/  @!P0 BRA `(.L_x_135) ;  /* 0x0000000000408947 */ /* 0x000fea0003800000 */
[----:B------:R-:W3:Y:S01]  /*7e30*/  LDCU.64 UR8, c[0x4][0x70] ;  /* 0x01000e00ff0877ac */ /* 0x000ee20008000a00 */
[----:B------:R-:W-:Y:S01]  /*7e40*/  MOV R3, 0x0 ;  /* 0x0000000000037802 */ /* 0x000fe20000000f00 */
[----:B------:R-:W-:Y:S02]  /*7e50*/  HFMA2 R12, -RZ, RZ, 0, 5.9604644775390625e-08 ;  /* 0x00000001ff0c7431 */ /* 0x000fe400000001ff */
[----:B-1----:R-:W-:Y:S02]  /*7e60*/  IMAD.MOV.U32 R8, RZ, RZ, 0x192 ;  /* 0x00000192ff087424 */ /* 0x002fe400078e00ff */
[----:B------:R-:W-:Y:S01]  /*7e70*/  IMAD.MOV.U32 R13, RZ, RZ, RZ ;  /* 0x000000ffff0d7224 */ /* 0x000fe200078e00ff */
[----:B------:R-:W1:Y:S01]  /*7e80*/  LDCU.64 UR6, c[0x4][0x78] ;  /* 0x01000f00ff0677ac */ /* 0x000e620008000a00 */
[----:B--2---:R-:W2:Y:S01]  /*7e90*/  LDC.64 R2, c[0x4][R3] ;  /* 0x0100000003027b82 */ /* 0x004ea20000000a00 */
[----:B------:R-:W5:Y:S01]  /*7ea0*/  LDCU.64 UR4, c[0x4][0x10] ;  /* 0x01000200ff0477ac */ /* 0x000f620008000a00 */
[----:B---3--:R-:W-:Y:S01]  /*7eb0*/  MOV R5, UR9 ;  /* 0x0000000900057c02 */ /* 0x008fe20008000f00 */
[----:B------:R-:W-:Y:S01]  /*7ec0*/  IMAD.U32 R4, RZ, RZ, UR8 ;  /* 0x00000008ff047e24 */ /* 0x000fe2000f8e00ff */
[----:B-1----:R-:W-:Y:S01]  /*7ed0*/  MOV R7, UR7 ;  /* 0x0000000700077c02 */ /* 0x002fe20008000f00 */
[----:B------:R-:W-:Y:S01]  /*7ee0*/  IMAD.U32 R6, RZ, RZ, UR6 ;  /* 0x00000006ff067e24 */ /* 0x000fe2000f8e00ff */
[----:B-----5:R-:W-:Y:S01]  /*7ef0*/  MOV R11, UR5 ;  /* 0x00000005000b7c02 */ /* 0x020fe20008000f00 */
[----:B------:R-:W-:Y:S02]  /*7f00*/  IMAD.U32 R10, RZ, RZ, UR4 ;  /* 0x00000004ff0a7e24 */ /* 0x000fe4000f8e00ff */
[----:B------:R-:W-:Y:S07]  /*7f10*/  LEPC R20, `(.L_x_135) ;  /* 0x000000001014794e */ /* 0x000fee0000000000 */
[----:B--2-4-:R-:W-:Y:S05]  /*7f20*/  CALL.ABS.NOINC R2 ;  /* 0x0000000002007343 */ /* 0x014fea0003c00000 */
.L_x_135:
[----:B----4-:R-:W-:Y:S01]  /*7f30*/  SHF.L.U32 R3, R28, 0x10, RZ ;  /* 0x000000101c037819 */ /* 0x010fe200000006ff */
[----:B------:R-:W-:Y:S05]  /*7f40*/  WARPSYNC.ALL ;  /* 0x0000000000007948 */ /* 0x000fea0003800000 */
[----:B------:R-:W-:Y:S01]  /*7f50*/  R2UR UR4, R25 ;  /* 0x00000000190472ca */ /* 0x000fe200000e0000 */
[----:B------:R-:W-:Y:S01]  /*7f60*/  BSSY.RECONVERGENT B0, `(.L_x_136) ;  /* 0x000005b000007945 */ /* 0x000fe20003800200 */
[----:B------:R-:W-:Y:S02]  /*7f70*/  SHF.L.U32 R20, R30, 0x10, RZ ;  /* 0x000000101e147819 */ /* 0x000fe400000006ff */
[----:B------:R-:W-:Y:S02]  /*7f80*/  ISETP.NE.AND P6, PT, R61, RZ, PT ;  /* 0x000000ff3d00720c */ /* 0x000fe40003fc5270 */
[----:B------:R-:W-:Y:S07]  /*7f90*/  ISETP.NE.AND P0, PT, R60, RZ, PT ;  /* 0x000000ff3c00720c */ /* 0x000fee0003f05270 */
[----:B-12---:R-:W1:Y:S02]  /*7fa0*/  LDTM.x16 R4, tmem[UR4+0x20] ;  /* 0x00002004000479ee */ /* 0x006e640008240000 */
        /* <DEDUP_REMOVED lines=59> */
[----:B------:R-:W-:Y:S02]  /*8360*/  LEA R3, R26, UR43, 0x3 ;  /* 0x0000002b1a037c11 */ /* 0x000fe4000f8e18ff */
        /* <DEDUP_REMOVED lines=8> */
[----:B------:R-:W-:Y:S01]  /*83f0*/  @P6 SHF.L.U32 R2, R59, 0x1f, RZ ;  /* 0x0000001f3b026819 */ /* 0x000fe200000006ff */
        /* <DEDUP_REMOVED lines=17> */
.L_x_137:
[----:B------:R-:W-:Y:S05]  /*8510*/  BSYNC.RECONVERGENT B0 ;  /* 0x0000000000007941 */ /* 0x000fea0003800200 */
.L_x_136:
        /* <DEDUP_REMOVED lines=19> */
.L_x_141:
[----:B------:R-:W-:Y:S05]  /*8650*/  BSYNC B0 ;  /* 0x0000000000007941 */ /* 0x000fea0003800000 */
.L_x_140:
[----:B------:R-:W-:Y:S11]  /*8660*/  ISETP.NE.AND P0, PT, R64, RZ, PT ;  /* 0x000000ff4000720c */ /* 0x000ff60003f05270 */
[----:B------:R-:W-:Y:S02]  /*8670*/  @!UPT UIADD3 URZ, UPT, UPT, URZ, URZ, URZ ;  /* 0x000000fffffff290 */ /* 0x000fe4000fffe0ff */
[----:B------:R3:W4:Y:S04]  /*8680*/  @P0 LDS.128 R28, [R26+UR43+0x200] ;  /* 0x0002002b1a1c0984 */ /* 0x0007280008000c00 */
[----:B------:R3:W1:Y:S02]  /*8690*/  @P0 LDS.128 R36, [R65+0x200] ;  /* 0x0002000041240984 */ /* 0x0006640000000c00 */
.L_x_139:
[----:B------:R-:W-:Y:S05]  /*86a0*/  BSYNC B1 ;  /* 0x0000000000017941 */ /* 0x000fea0003800000 */
.L_x_138:
[----:B--2---:R-:W-:Y:S05]  /*86b0*/  VIADD R0, R25, 0x30 ;  /* 0x0000003019007836 */ /* 0x004fea0000000000 */
[----:B------:R-:W-:Y:S04]  /*86c0*/  SHF.R.U32.HI R0, RZ, 0x15, R0 ;  /* 0x00000015ff007819 */ /* 0x000fe80000011600 */
[----:B------:R-:W-:Y:S11]  /*86d0*/  LOP3.LUT P0, RZ, R0, 0x3, R47, 0x48, !PT ;  /* 0x0000000300ff7812 */ /* 0x000ff6000780482f */
[----:B------:R-:W-:Y:S02]  /*86e0*/  @!UPT UIADD3 URZ, UPT, UPT, URZ, URZ, URZ ;  /* 0x000000fffffff290 */ /* 0x000fe4000fffe0ff */
[----:B------:R-:W-:Y:S05]  /*86f0*/  @!P0 BRA `(.L_x_143) ;  /* 0x0000000000408947 */ /* 0x000fea0003800000 */
[----:B------:R-:W2:Y:S01]  /*8700*/  LDCU.64 UR8, c[0x4][0x70] ;  /* 0x01000e00ff0877ac */ /* 0x000ea20008000a00 */
[----:B------:R-:W-:Y:S01]  /*8710*/  MOV R3, 0x0 ;  /* 0x0000000000037802 */ /* 0x000fe20000000f00 */
        /* <DEDUP_REMOVED lines=14> */
.L_x_143:
[----:B------:R-:W-:Y:S01]  /*8800*/  ISETP.NE.AND P0, PT, R60, RZ, PT ;  /* 0x000000ff3c00720c */ /* 0x000fe20003f05270 */
[----:B------:R-:W-:Y:S05]  /*8810*/  WARPSYNC.ALL ;  /* 0x0000000000007948 */ /* 0x000fea0003800000 */
[----:B------:R-:W-:Y:S01]  /*8820*/  R2UR UR4, R25 ;  /* 0x00000000190472ca */ /* 0x000fe200000e0000 */
[----:B------:R-:W-:Y:S01]  /*8830*/  BSSY.RECONVERGENT B0, `(.L_x_144) ;  /* 0x0000057000007945 */ /* 0x000fe20003800200 */
[C---:B----4-:R-:W-:Y:S02]  /*8840*/  SHF.L.U32 R20, R28.reuse, 0x10, RZ ;  /* 0x000000101c147819 */ /* 0x050fe400000006ff */
[----:B------:R-:W-:Y:S02]  /*8850*/  LOP3.LUT R21, R28, 0xffff0000, RZ, 0xc0, !PT ;  /* 0xffff00001c157812 */ /* 0x000fe400078ec0ff */
[C---:B------:R-:W-:Y:S02]  /*8860*/  SHF.L.U32 R25, R29.reuse, 0x10, RZ ;  /* 0x000000101d197819 */ /* 0x040fe400000006ff */
[----:B---3--:R-:W-:Y:S02]  /*8870*/  LOP3.LUT R26, R29, 0xffff0000, RZ, 0xc0, !PT ;  /* 0xffff00001d1a7812 */ /* 0x008fe400078ec0ff */
[C---:B------:R-:W-:Y:S02]  /*8880*/  SHF.L.U32 R28, R30.reuse, 0x10, RZ ;  /* 0x000000101e1c7819 */ /* 0x040fe400000006ff */
[----:B------:R-:W-:Y:S01]  /*8890*/  LOP3.LUT R29, R30, 0xffff0000, RZ, 0xc0, !PT ;  /* 0xffff00001e1d7812 */ /* 0x000fe200078ec0ff */
[----:B-1----:R-:W1:Y:S01]  /*88a0*/  LDTM.x16 R4, tmem[UR4+0x30] ;  /* 0x00003004000479ee */ /* 0x002e620008240000 */
[C---:B------:R-:W-:Y:S01]  /*88b0*/  SHF.L.U32 R30, R31.reuse, 0x10, RZ ;  /* 0x000000101f1e7819 */ /* 0x040fe200000006ff */
[----:B------:R-:W-:Y:S01]  /*88c0*/  NOP ;  /* 0x0000000000007918 */ /* 0x000fe20000000000 */
[----:B------:R-:W-:Y:S02]  /*88d0*/  LOP3.LUT R31, R31, 0xffff0000, RZ, 0xc0, !PT ;  /* 0xffff00001f1f7812 */ /* 0x000fe400078ec0ff */
[C---:B------:R-:W-:Y:S02]  /*88e0*/  SHF.L.U32 R32, R36.reuse, 0x10, RZ ;  /* 0x0000001024207819 */ /* 0x040fe400000006ff */
[----:B------:R-:W-:Y:S02]  /*88f0*/  LOP3.LUT R33, R36, 0xffff0000, RZ, 0xc0, !PT ;  /* 0xffff000024217812 */ /* 0x000fe400078ec0ff */
[----:B------:R-:W-:Y:S02]  /*8900*/  IADD3 R53, PT, PT, R53, 0xc0, RZ ;  /* 0x000000c035357810 */ /* 0x000fe40007ffe0ff */
[----:B------:R-:W-:Y:S02]  /*8910*/  SHF.L.U32 R34, R37, 0x10, RZ ;  /* 0x0000001025227819 */ /* 0x000fe400000006ff */
[----:B------:R-:W-:Y:S02]  /*8920*/  LOP3.LUT R53, R53, 0xfefffff8, RZ, 0xc0, !PT ;  /* 0xfefffff835357812 */ /* 0x000fe400078ec0ff */
[----:B------:R-:W-:Y:S02]  /*8930*/  LOP3.LUT R35, R37, 0xffff0000, RZ, 0xc0, !PT ;  /* 0xffff000025237812 */ /* 0x000fe400078ec0ff */
[----:B-1----:R1:W-:Y:S01]  /*8940*/  SYNCS.ARRIVE.TRANS64.RED.A1T0 RZ, [R53+URZ], RZ ;  /* 0x000000ff35ff79a7 */ /* 0x0023e200081004ff */
[C---:B------:R-:W-:Y:S02]  /*8950*/  SHF.L.U32 R36, R38.reuse, 0x10, RZ ;  /* 0x0000001026247819 */ /* 0x040fe400000006ff */
[----:B------:R-:W-:Y:S02]  /*8960*/  LOP3.LUT R37, R38, 0xffff0000, RZ, 0xc0, !PT ;  /* 0xffff000026257812 */ /* 0x000fe400078ec0ff */
[----:B------:R-:W-:Y:S01]  /*8970*/  SHF.L.U32 R38, R39, 0x10, RZ ;  /* 0x0000001027267819 */ /* 0x000fe200000006ff */
[C---:B------:R-:W-:Y:S01]  /*8980*/  FMUL R4, R24.reuse, R4 ;  /* 0x0000000418047220 */ /* 0x040fe20000400000 */
[C---:B------:R-:W-:Y:S01]  /*8990*/  FMUL R5, R24.reuse, R5 ;  /* 0x0000000518057220 */ /* 0x040fe20000400000 */
[C---:B------:R-:W-:Y:S01]  /*89a0*/  FMUL R6, R24.reuse, R6 ;  /* 0x0000000618067220 */ /* 0x040fe20000400000 */
[C---:B------:R-:W-:Y:S01]  /*89b0*/  FMUL R7, R24.reuse, R7 ;  /* 0x0000000718077220 */ /* 0x040fe20000400000 */
[C---:B------:R-:W-:Y:S01]  /*89c0*/  FFMA R4, R27.reuse, R20, R4 ;  /* 0x000000141b047223 */ /* 0x040fe20000000004 */
        /* <DEDUP_REMOVED lines=15> */
[C---:B------:R-:W-:Y:S01]  /*8ac0*/  FMUL R12, R24.reuse, R16 ;  /* 0x00000010180c7220 */ /* 0x040fe20000400000 */
[C---:B------:R-:W-:Y:S01]  /*8ad0*/  FFMA R0, R27.reuse, R32, R0 ;  /* 0x000000201b007223 */ /* 0x040fe20000000000 */
[C---:B------:R-:W-:Y:S01]  /*8ae0*/  FMUL R13, R24.reuse, R17 ;  /* 0x00000011180d7220 */ /* 0x040fe20000400000 */
[----:B------:R-:W-:Y:S01]  /*8af0*/  FFMA R2, R27, R33, R2 ;  /* 0x000000211b027223 */ /* 0x000fe20000000002 */
[----:B------:R-:W-:Y:S01]  /*8b00*/  F2FP.BF16.F32.PACK_AB R4, R5, R4 ;  /* 0x000000040504723e */ /* 0x000fe200000010ff */
[C---:B------:R-:W-:Y:S01]  /*8b10*/  FMUL R14, R24.reuse, R18 ;  /* 0x00000012180e7220 */ /* 0x040fe20000400000 */
[----:B------:R-:W-:Y:S01]  /*8b20*/  FFMA R3, R27, R34, R3 ;  /* 0x000000221b037223 */ /* 0x000fe20000000003 */
[----:B------:R-:W-:Y:S01]  /*8b30*/  LOP3.LUT R39, R39, 0xffff0000, RZ, 0xc0, !PT ;  /* 0xffff000027277812 */ /* 0x000fe200078ec0ff */
[----:B------:R-:W-:Y:S01]  /*8b40*/  FFMA R15, R27, R35, R15 ;  /* 0x000000231b0f7223 */ /* 0x000fe2000000000f */
[----:B------:R-:W-:Y:S01]  /*8b50*/  F2FP.BF16.F32.PACK_AB R5, R7, R6 ;  /* 0x000000060705723e */ /* 0x000fe200000010ff */
[----:B------:R-:W-:Y:S01]  /*8b60*/  FMUL R19, R24, R19 ;  /* 0x0000001318137220 */ /* 0x000fe20000400000 */
[----:B------:R-:W-:Y:S01]  /*8b70*/  F2FP.BF16.F32.PACK_AB R6, R9, R8 ;  /* 0x000000080906723e */ /* 0x000fe200000010ff */
        /* <DEDUP_REMOVED lines=34> */
.L_x_145:
[----:B------:R-:W-:Y:S05]  /*8da0*/  BSYNC.RECONVERGENT B0 ;  /* 0x0000000000007941 */ /* 0x000fea0003800200 */
.L_x_144:
[----:B------:R-:W-:Y:S01]  /*8db0*/  BAR.SYNC.DEFER_BLOCKING 0x1, 0x80 ;  /* 0x0042000000007b1d */ /* 0x000fe20000010000 */
[----:B------:R-:W-:Y:S01]  /*8dc0*/  UISETP.NE.AND UP0, UPT, UR52, -0x4, UPT ;  /* 0xfffffffc3400788c */ /* 0x000fe2000bf05270 */
[----:B------:R-:W-:Y:S08]  /*8dd0*/  IADD3 R22, PT, PT, R22, 0x1, RZ ;  /* 0x0000000116167810 */ /* 0x000ff00007ffe0ff */
[----:B------:R-:W-:Y:S05]  /*8de0*/  BRA.U !UP0, `(.L_x_146) ;  /* 0x0000000108287547 */ /* 0x000fea000b800000 */
[----:B------:R-:W-:Y:S01]  /*8df0*/  ISETP.NE.AND P0, PT, R61, RZ, PT ;  /* 0x000000ff3d00720c */ /* 0x000fe20003f05270 */
[----:B------:R-:W-:Y:S01]  /*8e00*/  IMAD.U32 R2, RZ, RZ, UR46 ;  /* 0x0000002eff027e24 */ /* 0x000fe2000f8e00ff */
[----:B------:R-:W-:Y:S01]  /*8e10*/  UIADD3 UR4, UPT, UPT, UR46, 0x1, URZ ;  /* 0x000000012e047890 */ /* 0x000fe2000fffe0ff */
[----:B------:R-:W-:Y:S03]  /*8e20*/  IMAD.U32 R0, RZ, RZ, UR47 ;  /* 0x0000002fff007e24 */ /* 0x000fe6000f8e00ff */
[----:B------:R-:W-:Y:S04]  /*8e30*/  UISETP.NE.AND UP0, UPT, UR4, 0x4, UPT ;  /* 0x000000040400788c */ /* 0x000fe8000bf05270 */
[----:B------:R-:W-:Y:S03]  /*8e40*/  USEL UR46, UR4, URZ, UP0 ;  /* 0x000000ff042e7287 */ /* 0x000fe60008000000 */
[----:B------:R-:W-:Y:S05]  /*8e50*/  @P0 LEA R2, R2, UR43, 0x3 ;  /* 0x0000002b02020c11 */ /* 0x000fea000f8e18ff */
[----:B------:R-:W-:Y:S05]  /*8e60*/  @P0 VIADD R2, R2, 0x50 ;  /* 0x0000005002020836 */ /* 0x000fea0000000000 */
[----:B------:R-:W-:Y:S04]  /*8e70*/  @P0 PRMT R0, R0, 0x654, R2 ;  /* 0x0000065400000816 */ /* 0x000fe80000000002 */
[----:B------:R2:W-:Y:S03]  /*8e80*/  @P0 SYNCS.ARRIVE.TRANS64.RED.A1T0 RZ, [R0+URZ], RZ ;  /* 0x000000ff00ff09a7 */ /* 0x0005e600081004ff */
.L_x_146:
[----:B------:R-:W-:Y:S01]  /*8e90*/  R2UR UR4, R50 ;  /* 0x00000000320472ca */ /* 0x000fe200000e0000 */
[----:B------:R-:W-:Y:S01]  /*8ea0*/  UISETP.NE.AND UP0, UPT, UR62, URZ, UPT ;  /* 0x000000ff3e00728c */ /* 0x000fe2000bf05270 */
[----:B------:R-:W-:Y:S01]  /*8eb0*/  ISETP.NE.AND P0, PT, R55, 0x2, PT ;  /* 0x000000023700780c */ /* 0x000fe20003f05270 */
[----:B------:R-:W-:Y:S01]  /*8ec0*/  UIADD3 UR24, UPT, UPT, UR37, UR63, URZ ;  /* 0x0000003f25187290 */ /* 0x000fe2000fffe0ff */
[----:B------:R-:W-:Y:S01]  /*8ed0*/  ISETP.NE.AND P1, PT, R22, 0x4, PT ;  /* 0x000000041600780c */ /* 0x000fe20003f25270 */
[----:B------:R-:W-:Y:S01]  /*8ee0*/  UIADD3 UR52, UPT, UPT, UR52, 0x4, URZ ;  /* 0x0000000434347890 */ /* 0x000fe2000fffe0ff */
[----:B------:R-:W-:Y:S01]  /*8ef0*/  SEL R2, RZ, 0x1, P0 ;  /* 0x00000001ff027807 */ /* 0x000fe20000000000 */
[----:B------:R-:W-:Y:S01]  /*8f00*/  UMOV UR36, UR61 ;  /* 0x0000003d00247c82 */ /* 0x000fe20008000000 */
[----:B--2---:R-:W-:Y:S02]  /*8f10*/  SEL R0, RZ, 0x1, P1 ;  /* 0x00000001ff007807 */ /* 0x004fe40000800000 */
[----:B------:R-:W-:Y:S02]  /*8f20*/  LOP3.LUT R57, R57, R2, RZ, 0x3c, !PT ;  /* 0x0000000239397212 */ /* 0x000fe400078e3cff */
[----:B------:R-:W-:Y:S01]  /*8f30*/  LOP3.LUT R58, R58, R0, RZ, 0x3c, !PT ;  /* 0x000000003a3a7212 */ /* 0x000fe200078e3cff */
[----:B------:R-:W-:Y:S01]  /*8f40*/  UIADD3 UR20, UPT, UPT, UR38, UR4, URZ ;  /* 0x0000000426147290 */ /* 0x000fe2000fffe0ff */
[----:B------:R-:W-:Y:S02]  /*8f50*/  SEL R55, R55, RZ, P0 ;  /* 0x000000ff37377207 */ /* 0x000fe40000000000 */
[----:B------:R-:W-:Y:S01]  /*8f60*/  SEL R22, R22, RZ, P1 ;  /* 0x000000ff16167207 */ /* 0x000fe20000800000 */
[----:B------:R-:W-:Y:S08]  /*8f70*/  BRA.U UP0, `(.L_x_147) ;  /* 0xffffffcd005c7547 */ /* 0x000ff0000b83ffff */
[----:B------:R-:W-:-:S13]  /*8f80*/  R2UR UR4, R51 ;  /* 0x00000000330472ca */ /* 0x000fda00000e0000 */
[----:B------:R-:W-:-:S09]  /*8f90*/  UISETP.NE.AND UP0, UPT, UR4, URZ, UPT ;  /* 0x000000ff0400728c */ /* 0x000fd2000bf05270 */
[----:B------:R-:W-:Y:S05]  /*8fa0*/  BRA.U !UP0, `(.L_x_148) ;  /* 0x0000000108487547 */ /* 0x000fea000b800000 */
[----:B------:R-:W2:Y:S02]  /*8fb0*/  LDCU.64 UR4, c[0x0][0x890] ;  /* 0x00011200ff0477ac */ /* 0x000ea40008000a00 */
[----:B--2---:R-:W-:-:S04]  /*8fc0*/  UISETP.NE.U32.AND UP0, UPT, UR4, URZ, UPT ;  /* 0x000000ff0400728c */ /* 0x004fc8000bf05070 */
[----:B------:R-:W-:-:S09]  /*8fd0*/  UISETP.NE.AND.EX UP0, UPT, UR5, URZ, UPT, UP0 ;  /* 0x000000ff0500728c */ /* 0x000fd2000bf05300 */
[----:B------:R-:W-:Y:S05]  /*8fe0*/  BRA.U UP0, `(.L_x_149) ;  /* 0x00000001000c7547 */ /* 0x000fea000b800000 */
[----:B------:R-:W-:-:S13]  /*8ff0*/  FSETP.NEU.AND P0, PT, R27, RZ, PT ;  /* 0x000000ff1b00720b */ /* 0x000fda0003f0d000 */
[----:B------:R-:W-:Y:S05]  /*9000*/  @!P0 EXIT ;  /* 0x000000000000894d */ /* 0x000fea0003800000 */
[----:B------:R-:W-:Y:S05]  /*9010*/  BRA `(.L_x_148) ;  /* 0x00000000002c7947 */ /* 0x000fea0003800000 */
.L_x_149:
[----:B------:R-:W-:Y:S01]  /*9020*/  ISETP.NE.AND P0, PT, R54, RZ, PT ;  /* 0x000000ff3600720c */ /* 0x000fe20003f05270 */
[----:B------:R-:W-:-:S12]  /*9030*/  BSSY.RECONVERGENT B0, `(.L_x_148) ;  /* 0x0000009000007945 */ /* 0x000fd80003800200 */
[----:B------:R-:W-:Y:S05]  /*9040*/  @P0 BRA `(.L_x_150) ;  /* 0x0000000000140947 */ /* 0x000fea0003800000 */
[----:B------:R-:W2:Y:S02]  /*9050*/  LDCU.64 UR4, c[0x0][0x888] ;  /* 0x00011100ff0477ac */ /* 0x000ea40008000a00 */
[----:B--2---:R-:W-:-:S04]  /*9060*/  ISETP.NE.U32.AND P0, PT, RZ, UR4, PT ;  /* 0x00000004ff007c0c */ /* 0x004fc8000bf05070 */
[----:B------:R-:W-:-:S13]  /*9070*/  ISETP.NE.AND.EX P0, PT, RZ, UR5, PT, P0 ;  /* 0x00000005ff007c0c */ /* 0x000fda000bf05300 */
[----:B------:R-:W-:Y:S05]  /*9080*/  @!P0 EXIT ;  /* 0x000000000000894d */ /* 0x000fea0003800000 */
[----:B------:R-:W-:Y:S05]  /*9090*/  BRA `(.L_x_151) ;  /* 0x0000000000087947 */ /* 0x000fea0003800000 */
.L_x_150:
[----:B------:R-:W-:-:S13]  /*90a0*/  FSETP.NEU.AND P0, PT, R27, RZ, PT ;  /* 0x000000ff1b00720b */ /* 0x000fda0003f0d000 */
[----:B------:R-:W-:Y:S05]  /*90b0*/  @!P0 EXIT ;  /* 0x000000000000894d */ /* 0x000fea0003800000 */
.L_x_151:
[----:B------:R-:W-:Y:S05]  /*90c0*/  BSYNC.RECONVERGENT B0 ;  /* 0x0000000000007941 */ /* 0x000fea0003800200 */
.L_x_148:
[----:B------:R-:W-:Y:S01]  /*90d0*/  ULEA UR4, UR46, UR43, 0x3 ;  /* 0x0000002b2e047291 */ /* 0x000fe2000f8e18ff */
[----:B------:R-:W-:-:S04]  /*90e0*/  DEPBAR.LE SB0, 0x0 ;  /* 0x000080000000791a */ /* 0x000fc80000000000 */
[----:B------:R-:W-:-:S04]  /*90f0*/  UIADD3 UR4, UPT, UPT, UR4, 0x50, URZ ;  /* 0x0000005004047890 */ /* 0x000fc8000fffe0ff */
[----:B------:R-:W-:-:S09]  /*9100*/  UPRMT UR4, UR47, 0x654, UR4 ;  /* 0x000006542f047896 */ /* 0x000fd20008000004 */
[----:B------:R-:W-:Y:S01]  /*9110*/  SYNCS.ARRIVE.TRANS64.RED.A1T0 RZ, [UR4], RZ ;  /* 0x000000ffffff79a7 */ /* 0x000fe20008100404 */
[----:B------:R-:W-:Y:S05]  /*9120*/  EXIT ;  /* 0x000000000000794d */ /* 0x000fea0003800000 */
.L_x_24:
[----:B--2---:R2:W3:Y:S02]  /*9130*/  SYNCS.PHASECHK.TRANS64.TRYWAIT P0, [R0+URZ+0xf0], R2 ;  /* 0x0000f002000075a7 */ /* 0x0044e400080011ff */
[----:B---3--:R-:W-:Y:S05]  /*9140*/  @!P0 NANOSLEEP.SYNCS 0x989680 ;  /* 0x009896800000895d */ /* 0x008fea0003900000 */
[----:B------:R-:W3:Y:S02]  /*9150*/  @!P0 SYNCS.PHASECHK.TRANS64 P0, [R0+URZ+0xf0], R2 ;  /* 0x0000f002000085a7 */ /* 0x000ee400080010ff */
[----:B---3--:R-:W-:Y:S05]  /*9160*/  @!P0 BRA `(.L_x_24) ;  /* 0xfffffffc00f08947 */ /* 0x008fea000383ffff */
[----:B------:R-:W-:Y:S05]  /*9170*/  BRA `(.L_x_152) ;  /* 0xffffff8800207947 */ /* 0x000fea000383ffff */
.L_x_27:
[----:B-1----:R-:W-:-:S07]  /*9180*/  MOV R0, UR5 ;  /* 0x0000000500007c02 */ /* 0x002fce0008000f00 */
.L_x_153:
[----:B-1----:R1:W2:Y:S02]  /*9190*/  SYNCS.PHASECHK.TRANS64.TRYWAIT P0, [R0+URZ+0x18], R3 ;  /* 0x00001803000075a7 */ /* 0x0022a400080011ff */
[----:B--2---:R-:W-:Y:S05]  /*91a0*/  @!P0 NANOSLEEP.SYNCS 0x989680 ;  /* 0x009896800000895d */ /* 0x004fea0003900000 */
[----:B------:R-:W2:Y:S02]  /*91b0*/  @!P0 SYNCS.PHASECHK.TRANS64 P0, [R0+URZ+0x18], R3 ;  /* 0x00001803000085a7 */ /* 0x000ea400080010ff */
[----:B--2---:R-:W-:Y:S05]  /*91c0*/  @!P0 BRA `(.L_x_153) ;  /* 0xfffffffc00f08947 */ /* 0x004fea000383ffff */
[----:B------:R-:W-:Y:S05]  /*91d0*/  BRA `(.L_x_26) ;  /* 0xffffff8800787947 */ /* 0x000fea000383ffff */
.L_x_36:
[----:B-1----:R-:W-:-:S07]  /*91e0*/  MOV R0, UR6 ;  /* 0x0000000600007c02 */ /* 0x002fce0008000f00 */
.L_x_154:
[----:B-1----:R1:W2:Y:S02]  /*91f0*/  SYNCS.PHASECHK.TRANS64.TRYWAIT P0, [R0+URZ+0x18], R3 ;  /* 0x00001803000075a7 */ /* 0x0022a400080011ff */
[----:B--2---:R-:W-:Y:S05]  /*9200*/  @!P0 NANOSLEEP.SYNCS 0x989680 ;  /* 0x009896800000895d */ /* 0x004fea0003900000 */
[----:B------:R-:W2:Y:S02]  /*9210*/  @!P0 SYNCS.PHASECHK.TRANS64 P0, [R0+URZ+0x18], R3 ;  /* 0x00001803000085a7 */ /* 0x000ea400080010ff */
[----:B--2---:R-:W-:Y:S05]  /*9220*/  @!P0 BRA `(.L_x_154) ;  /* 0xfffffffc00f08947 */ /* 0x004fea000383ffff */
[----:B------:R-:W-:Y:S05]  /*9230*/  BRA `(.L_x_35) ;  /* 0xffffff8c00847947 */ /* 0x000fea000383ffff */
.L_x_43:
[----:B-1----:R1:W4:Y:S02]  /*9240*/  SYNCS.PHASECHK.TRANS64.TRYWAIT P0, [R3+URZ+0x80], R0 ;  /* 0x00008000030075a7 */ /* 0x00232400080011ff */
[----:B----4-:R-:W-:Y:S05]  /*9250*/  @!P0 NANOSLEEP.SYNCS 0x989680 ;  /* 0x009896800000895d */ /* 0x010fea0003900000 */
[----:B------:R-:W4:Y:S02]  /*9260*/  @!P0 SYNCS.PHASECHK.TRANS64 P0, [R3+URZ+0x80], R0 ;  /* 0x00008000030085a7 */ /* 0x000f2400080010ff */
[----:B----4-:R-:W-:Y:S05]  /*9270*/  @!P0 BRA `(.L_x_43) ;  /* 0xfffffffc00f08947 */ /* 0x010fea000383ffff */
[----:B------:R-:W-:Y:S05]  /*9280*/  BRA `(.L_x_155) ;  /* 0xffffff9000707947 */ /* 0x000fea000383ffff */
.L_x_47:
[----:B------:R-:W-:-:S07]  /*9290*/  MOV R0, UR4 ;  /* 0x0000000400007c02 */ /* 0x000fce0008000f00 */
.L_x_156:
[----:B-1----:R1:W2:Y:S02]  /*92a0*/  SYNCS.PHASECHK.TRANS64.TRYWAIT P0, [R0+URZ], R2 ;  /* 0x00000002000075a7 */ /* 0x0022a400080011ff */
[----:B--2---:R-:W-:Y:S05]  /*92b0*/  @!P0 NANOSLEEP.SYNCS 0x989680 ;  /* 0x009896800000895d */ /* 0x004fea0003900000 */
[----:B------:R-:W2:Y:S02]  /*92c0*/  @!P0 SYNCS.PHASECHK.TRANS64 P0, [R0+URZ], R2 ;  /* 0x00000002000085a7 */ /* 0x000ea400080010ff */
[----:B--2---:R-:W-:Y:S05]  /*92d0*/  @!P0 BRA `(.L_x_156) ;  /* 0xfffffffc00f08947 */ /* 0x004fea000383ffff */
[----:B------:R-:W-:Y:S05]  /*92e0*/  BRA `(.L_x_157) ;  /* 0xffffff9800187947 */ /* 0x000fea000383ffff */
.L_x_48:
[----:B------:R-:W-:-:S07]  /*92f0*/  MOV R0, UR5 ;  /* 0x0000000500007c02 */ /* 0x000fce0008000f00 */
.L_x_158:
[----:B-1----:R1:W2:Y:S02]  /*9300*/  SYNCS.PHASECHK.TRANS64.TRYWAIT P0, [R0+URZ], R2 ;  /* 0x00000002000075a7 */ /* 0x0022a400080011ff */
[----:B--2---:R-:W-:Y:S05]  /*9310*/  @!P0 NANOSLEEP.SYNCS 0x989680 ;  /* 0x009896800000895d */ /* 0x004fea0003900000 */
[----:B------:R-:W2:Y:S02]  /*9320*/  @!P0 SYNCS.PHASECHK.TRANS64 P0, [R0+URZ], R2 ;  /* 0x00000002000085a7 */ /* 0x000ea400080010ff */
[----:B--2---:R-:W-:Y:S05]  /*9330*/  @!P0 BRA `(.L_x_158) ;  /* 0xfffffffc00f08947 */ /* 0x004fea000383ffff */
[----:B------:R-:W-:Y:S05]  /*9340*/  BRA `(.L_x_159) ;  /* 0xffffff9800247947 */ /* 0x000fea000383ffff */
.L_x_51:
[----:B-1----:R1:W2:Y:S02]  /*9350*/  SYNCS.PHASECHK.TRANS64.TRYWAIT P0, [R2+URZ+0xe0], R4 ;  /* 0x0000e004020075a7 */ /* 0x0022a400080011ff */
[----:B--2---:R-:W-:Y:S05]  /*9360*/  @!P0 NANOSLEEP.SYNCS 0x989680 ;  /* 0x009896800000895d */ /* 0x004fea0003900000 */
[----:B------:R-:W2:Y:S02]  /*9370*/  @!P0 SYNCS.PHASECHK.TRANS64 P0, [R2+URZ+0xe0], R4 ;  /* 0x0000e004020085a7 */ /* 0x000ea400080010ff */
[----:B--2---:R-:W-:Y:S05]  /*9380*/  @!P0 BRA `(.L_x_51) ;  /* 0xfffffffc00f08947 */ /* 0x004fea000383ffff */
[----:B------:R-:W-:Y:S05]  /*9390*/  BRA `(.L_x_160) ;  /* 0xffffff9800807947 */ /* 0x000fea000383ffff */
.L_x_52:
[----:B------:R-:W-:-:S07]  /*93a0*/  MOV R2, UR4 ;  /* 0x0000000400027c02 */ /* 0x000fce0008000f00 */
.L_x_161:
[----:B-1----:R1:W2:Y:S02]  /*93b0*/  SYNCS.PHASECHK.TRANS64.TRYWAIT P0, [R2+URZ+0x90], R5 ;  /* 0x00009005020075a7 */ /* 0x0022a400080011ff */
[----:B--2---:R-:W-:Y:S05]  /*93c0*/  @!P0 NANOSLEEP.SYNCS 0x989680 ;  /* 0x009896800000895d */ /* 0x004fea0003900000 */
[----:B------:R-:W2:Y:S02]  /*93d0*/  @!P0 SYNCS.PHASECHK.TRANS64 P0, [R2+URZ+0x90], R5 ;  /* 0x00009005020085a7 */ /* 0x000ea400080010ff */
[----:B--2---:R-:W-:Y:S05]  /*93e0*/  @!P0 BRA `(.L_x_161) ;  /* 0xfffffffc00f08947 */ /* 0x004fea000383ffff */
[----:B------:R-:W-:Y:S05]  /*93f0*/  BRA `(.L_x_162) ;  /* 0xffffff9800907947 */ /* 0x000fea000383ffff */
.L_x_53:
[----:B-1----:R1:W2:Y:S02]  /*9400*/  SYNCS.PHASECHK.TRANS64.TRYWAIT P1, [R2+URZ+0x80], R4 ;  /* 0x00008004020075a7 */ /* 0x0022a400080211ff */
[----:B--2---:R-:W-:Y:S05]  /*9410*/  @!P1 NANOSLEEP.SYNCS 0x989680 ;  /* 0x009896800000995d */ /* 0x004fea0003900000 */
[----:B------:R-:W2:Y:S02]  /*9420*/  @!P1 SYNCS.PHASECHK.TRANS64 P1, [R2+URZ+0x80], R4 ;  /* 0x00008004020095a7 */ /* 0x000ea400080210ff */
[----:B--2---:R-:W-:Y:S05]  /*9430*/  @!P1 BRA `(.L_x_53) ;  /* 0xfffffffc00f09947 */ /* 0x004fea000383ffff */
[----:B------:R-:W-:Y:S05]  /*9440*/  BRA `(.L_x_163) ;  /* 0xffffff9800c07947 */ /* 0x000fea000383ffff */
.L_x_56:
[----:B------:R-:W-:-:S07]  /*9450*/  MOV R0, UR4 ;  /* 0x0000000400007c02 */ /* 0x000fce0008000f00 */
.L_x_164:
[----:B-1----:R1:W2:Y:S02]  /*9460*/  SYNCS.PHASECHK.TRANS64.TRYWAIT P0, [R0+URZ+0x90], R2 ;  /* 0x00009002000075a7 */ /* 0x0022a400080011ff */
[----:B--2---:R-:W-:Y:S05]  /*9470*/  @!P0 NANOSLEEP.SYNCS 0x989680 ;  /* 0x009896800000895d */ /* 0x004fea0003900000 */
[----:B------:R-:W2:Y:S02]  /*9480*/  @!P0 SYNCS.PHASECHK.TRANS64 P0, [R0+URZ+0x90], R2 ;  /* 0x00009002000085a7 */ /* 0x000ea400080010ff */
[----:B--2---:R-:W-:Y:S05]  /*9490*/  @!P0 BRA `(.L_x_164) ;  /* 0xfffffffc00f08947 */ /* 0x004fea000383ffff */
[----:B------:R-:W-:Y:S05]  /*94a0*/  BRA `(.L_x_55) ;  /* 0xffffff9c00147947 */ /* 0x000fea000383ffff */
.L_x_65:
[----:B-1----:R-:W-:-:S04]  /*94b0*/  MOV R5, UR5 ;  /* 0x0000000500057c02 */ /* 0x002fc80008000f00 */
[----:B------:R1:W2:Y:S03]  /*94c0*/  SYNCS.PHASECHK.TRANS64.TRYWAIT P0, [R5+URZ+0x8], R6 ;  /* 0x00000806050075a7 */ /* 0x0002a600080011ff */
[----:B--2---:R-:W-:Y:S05]  /*94d0*/  @!P0 NANOSLEEP.SYNCS 0x989680 ;  /* 0x009896800000895d */ /* 0x004fea0003900000 */
[----:B------:R-:W2:Y:S02]  /*94e0*/  @!P0 SYNCS.PHASECHK.TRANS64 P0, [R5+URZ+0x8], R6 ;  /* 0x00000806050085a7 */ /* 0x000ea400080010ff */
[----:B--2---:R-:W-:Y:S05]  /*94f0*/  @!P0 BRA `(.L_x_65) ;  /* 0xfffffffc00ec8947 */ /* 0x004fea000383ffff */
[----:B------:R-:W-:Y:S05]  /*9500*/  BRA `(.L_x_64) ;  /* 0xffffff9c00c87947 */ /* 0x000fea000383ffff */
.L_x_67:
[----:B------:R-:W-:Y:S01]  /*9510*/  BSSY B0, `(.L_x_165) ;  /* 0x0000006000007945 */ /* 0x000fe20003800000 */
[----:B------:R-:W-:-:S07]  /*9520*/  MOV R15, 0xffffffff ;  /* 0xffffffff000f7802 */ /* 0x000fce0000000f00 */
[----:B-1---5:R-:W-:Y:S05]  /*9530*/  WARPSYNC.COLLECTIVE R15, `(.L_x_166) ;  /* 0x000000000f0c7348 */ /* 0x022fea0003c00000 */
[----:B------:R-:W-:Y:S02]  /*9540*/  ELECT P6, UR79, PT ;  /* 0x00000000004f782f */ /* 0x000fe400038c0000 */
[----:B------:R-:W-:Y:S01]  /*9550*/  MOV R14, UR79 ;  /* 0x0000004f000e7c02 */ /* 0x000fe20008000f00 */
[----:B-1---5:R-:W-:Y:S10]  /*9560*/  ENDCOLLECTIVE ;  /* 0x000000000000791b */ /* 0x022ff40003800000 */
.L_x_166:
[----:B------:R-:W-:Y:S05]  /*9570*/  BSYNC B0 ;  /* 0x0000000000007941 */ /* 0x000fea0003800000 */
.L_x_165:
[----:B------:R-:W-:Y:S05]  /*9580*/  BRA `(.L_x_167) ;  /* 0xffffff9c00f87947 */ /* 0x000fea000383ffff */
.L_x_69:
[----:B-1----:R-:W-:-:S04]  /*9590*/  MOV R0, UR5 ;  /* 0x0000000500007c02 */ /* 0x002fc80008000f00 */
[----:B------:R1:W2:Y:S03]  /*95a0*/  SYNCS.PHASECHK.TRANS64.TRYWAIT P0, [R0+URZ+0x8], R4 ;  /* 0x00000804000075a7 */ /* 0x0002a600080011ff */
[----:B--2---:R-:W-:Y:S05]  /*95b0*/  @!P0 NANOSLEEP.SYNCS 0x989680 ;  /* 0x009896800000895d */ /* 0x004fea0003900000 */
[----:B------:R-:W2:Y:S02]  /*95c0*/  @!P0 SYNCS.PHASECHK.TRANS64 P0, [R0+URZ+0x8], R4 ;  /* 0x00000804000085a7 */ /* 0x000ea400080010ff */
[----:B--2---:R-:W-:Y:S05]  /*95d0*/  @!P0 BRA `(.L_x_69) ;  /* 0xfffffffc00ec8947 */ /* 0x004fea000383ffff */
[----:B------:R-:W-:Y:S05]  /*95e0*/  BRA `(.L_x_68) ;  /* 0xffffff9c00fc7947 */ /* 0x000fea000383ffff */
.L_x_70:
[----:B-1----:R1:W2:Y:S02]  /*95f0*/  SYNCS.PHASECHK.TRANS64.TRYWAIT P0, [R0+URZ+0x80], R4 ;  /* 0x00008004000075a7 */ /* 0x0022a400080011ff */
[----:B--2---:R-:W-:Y:S05]  /*9600*/  @!P0 NANOSLEEP.SYNCS 0x989680 ;  /* 0x009896800000895d */ /* 0x004fea0003900000 */
[----:B------:R-:W2:Y:S02]  /*9610*/  @!P0 SYNCS.PHASECHK.TRANS64 P0, [R0+URZ+0x80], R4 ;  /* 0x00008004000085a7 */ /* 0x000ea400080010ff */
[----:B--2---:R-:W-:Y:S05]  /*9620*/  @!P0 BRA `(.L_x_70) ;  /* 0xfffffffc00f08947 */ /* 0x004fea000383ffff */
[----:B------:R-:W-:Y:S05]  /*9630*/  BRA `(.L_x_168) ;  /* 0xffffffa400087947 */ /* 0x000fea000383ffff */
.L_x_72:
[----:B------:R-:W-:-:S07]  /*9640*/  MOV R0, UR46 ;  /* 0x0000002e00007c02 */ /* 0x000fce0008000f00 */
.L_x_169:
[----:B-1----:R1:W2:Y:S02]  /*9650*/  SYNCS.PHASECHK.TRANS64.TRYWAIT P0, [R0+URZ+0xc0], R4 ;  /* 0x0000c004000075a7 */ /* 0x0022a400080011ff */
[----:B--2---:R-:W-:Y:S05]  /*9660*/  @!P0 NANOSLEEP.SYNCS 0x989680 ;  /* 0x009896800000895d */ /* 0x004fea0003900000 */
[----:B------:R-:W2:Y:S02]  /*9670*/  @!P0 SYNCS.PHASECHK.TRANS64 P0, [R0+URZ+0xc0], R4 ;  /* 0x0000c004000085a7 */ /* 0x000ea400080010ff */
[----:B--2---:R-:W-:Y:S05]  /*9680*/  @!P0 BRA `(.L_x_169) ;  /* 0xfffffffc00f08947 */ /* 0x004fea000383ffff */
[----:B------:R-:W-:Y:S05]  /*9690*/  BRA `(.L_x_170) ;  /* 0xffffffa400547947 */ /* 0x000fea000383ffff */
.L_x_75:
[----:B------:R-:W-:Y:S07]  /*96a0*/  MOV R0, UR7 ;  /* 0x0000000700007c02 */ /* 0x000fee0008000f00 */
.L_x_171:
[----:B-1----:R1:W2:Y:S02]  /*96b0*/  SYNCS.PHASECHK.TRANS64.TRYWAIT P0, [R0+URZ], R4 ;  /* 0x00000004000075a7 */ /* 0x0022a400080011ff */
[----:B--2---:R-:W-:Y:S05]  /*96c0*/  @!P0 NANOSLEEP.SYNCS 0x989680 ;  /* 0x009896800000895d */ /* 0x004fea0003900000 */
[----:B------:R-:W2:Y:S02]  /*96d0*/  @!P0 SYNCS.PHASECHK.TRANS64 P0, [R0+URZ], R4 ;  /* 0x00000004000085a7 */ /* 0x000ea400080010ff */
[----:B--2---:R-:W-:Y:S05]  /*96e0*/  @!P0 BRA `(.L_x_171) ;  /* 0xfffffffc00f08947 */ /* 0x004fea000383ffff */
[----:B------:R-:W-:Y:S05]  /*96f0*/  BRA `(.L_x_74) ;  /* 0xffffffa400687947 */ /* 0x000fea000383ffff */
.L_x_79:
[----:B-1----:R-:W-:-:S07]  /*9700*/  MOV R0, UR4 ;  /* 0x0000000400007c02 */ /* 0x002fce0008000f00 */
.L_x_172:
[----:B-1----:R1:W2:Y:S02]  /*9710*/  SYNCS.PHASECHK.TRANS64.TRYWAIT P0, [R0+URZ], R2 ;  /* 0x00000002000075a7 */ /* 0x0022a400080011ff */
[----:B--2---:R-:W-:Y:S05]  /*9720*/  @!P0 NANOSLEEP.SYNCS 0x989680 ;  /* 0x009896800000895d */ /* 0x004fea0003900000 */
[----:B------:R-:W2:Y:S02]  /*9730*/  @!P0 SYNCS.PHASECHK.TRANS64 P0, [R0+URZ], R2 ;  /* 0x00000002000085a7 */ /* 0x000ea400080010ff */
[----:B--2---:R-:W-:Y:S05]  /*9740*/  @!P0 BRA `(.L_x_172) ;  /* 0xfffffffc00f08947 */ /* 0x004fea000383ffff */
[----:B------:R-:W-:Y:S05]  /*9750*/  BRA `(.L_x_173) ;  /* 0xffffffa800ac7947 */ /* 0x000fea000383ffff */
.L_x_80:
[----:B------:R-:W-:-:S07]  /*9760*/  MOV R0, UR5 ;  /* 0x0000000500007c02 */ /* 0x000fce0008000f00 */
.L_x_174:
[----:B-1----:R1:W2:Y:S02]  /*9770*/  SYNCS.PHASECHK.TRANS64.TRYWAIT P0, [R0+URZ], R3 ;  /* 0x00000003000075a7 */ /* 0x0022a400080011ff */
[----:B--2---:R-:W-:Y:S05]  /*9780*/  @!P0 NANOSLEEP.SYNCS 0x989680 ;  /* 0x009896800000895d */ /* 0x004fea0003900000 */
[----:B------:R-:W2:Y:S02]  /*9790*/  @!P0 SYNCS.PHASECHK.TRANS64 P0, [R0+URZ], R3 ;  /* 0x00000003000085a7 */ /* 0x000ea400080010ff */
[----:B--2---:R-:W-:Y:S05]  /*97a0*/  @!P0 BRA `(.L_x_174) ;  /* 0xfffffffc00f08947 */ /* 0x004fea000383ffff */
[----:B------:R-:W-:Y:S05]  /*97b0*/  BRA `(.L_x_175) ;  /* 0xffffffa800b87947 */ /* 0x000fea000383ffff */
.L_x_81:
[----:B------:R-:W-:-:S07]  /*97c0*/  MOV R0, UR5 ;  /* 0x0000000500007c02 */ /* 0x000fce0008000f00 */
.L_x_176:
[----:B-1----:R1:W2:Y:S02]  /*97d0*/  SYNCS.PHASECHK.TRANS64.TRYWAIT P0, [R0+URZ], R3 ;  /* 0x00000003000075a7 */ /* 0x0022a400080011ff */
[----:B--2---:R-:W-:Y:S05]  /*97e0*/  @!P0 NANOSLEEP.SYNCS 0x989680 ;  /* 0x009896800000895d */ /* 0x004fea0003900000 */
[----:B------:R-:W2:Y:S02]  /*97f0*/  @!P0 SYNCS.PHASECHK.TRANS64 P0, [R0+URZ], R3 ;  /* 0x00000003000085a7 */ /* 0x000ea400080010ff */
[----:B--2---:R-:W-:Y:S05]  /*9800*/  @!P0 BRA `(.L_x_176) ;  /* 0xfffffffc00f08947 */ /* 0x004fea000383ffff */
[----:B------:R-:W-:Y:S05]  /*9810*/  BRA `(.L_x_177) ;  /* 0xffffffa800c47947 */ /* 0x000fea000383ffff */
.L_x_84:
[----:B------:R-:W-:-:S07]  /*9820*/  MOV R0, UR41 ;  /* 0x0000002900007c02 */ /* 0x000fce0008000f00 */
.L_x_178:
[----:B-1----:R1:W2:Y:S02]  /*9830*/  SYNCS.PHASECHK.TRANS64.TRYWAIT P1, [R0+URZ+0x100], R2 ;  /* 0x00010002000075a7 */ /* 0x0022a400080211ff */
[----:B--2---:R-:W-:Y:S05]  /*9840*/  @!P1 NANOSLEEP.SYNCS 0x989680 ;  /* 0x009896800000995d */ /* 0x004fea0003900000 */
[----:B------:R-:W2:Y:S02]  /*9850*/  @!P1 SYNCS.PHASECHK.TRANS64 P1, [R0+URZ+0x100], R2 ;  /* 0x00010002000095a7 */ /* 0x000ea400080210ff */
[----:B--2---:R-:W-:Y:S05]  /*9860*/  @!P1 BRA `(.L_x_178) ;  /* 0xfffffffc00f09947 */ /* 0x004fea000383ffff */
[----:B------:R-:W-:Y:S05]  /*9870*/  BRA `(.L_x_179) ;  /* 0xffffffac00107947 */ /* 0x000fea000383ffff */
.L_x_89:
[----:B--2---:R2:W3:Y:S02]  /*9880*/  SYNCS.PHASECHK.TRANS64.TRYWAIT P0, [R12+URZ+0x80], R0 ;  /* 0x000080000c0075a7 */ /* 0x0044e400080011ff */
[----:B---3--:R-:W-:Y:S05]  /*9890*/  @!P0 NANOSLEEP.SYNCS 0x989680 ;  /* 0x009896800000895d */ /* 0x008fea0003900000 */
[----:B------:R-:W3:Y:S02]  /*98a0*/  @!P0 SYNCS.PHASECHK.TRANS64 P0, [R12+URZ+0x80], R0 ;  /* 0x000080000c0085a7 */ /* 0x000ee400080010ff */
[----:B---3--:R-:W-:Y:S05]  /*98b0*/  @!P0 BRA `(.L_x_89) ;  /* 0xfffffffc00f08947 */ /* 0x008fea000383ffff */
[----:B------:R-:W-:Y:S05]  /*98c0*/  BRA `(.L_x_180) ;  /* 0xffffffb000387947 */ /* 0x000fea000383ffff */
.L_x_92:
[----:B-1----:R-:W-:Y:S07]  /*98d0*/  MOV R0, UR21 ;  /* 0x0000001500007c02 */ /* 0x002fee0008000f00 */
.L_x_181:
[----:B-1----:R1:W2:Y:S02]  /*98e0*/  SYNCS.PHASECHK.TRANS64.TRYWAIT P2, [R0+URZ+0x78], R6 ;  /* 0x00007806000075a7 */ /* 0x0022a400080411ff */
[----:B--2---:R-:W-:Y:S05]  /*98f0*/  @!P2 NANOSLEEP.SYNCS 0x989680 ;  /* 0x009896800000a95d */ /* 0x004fea0003900000 */
[----:B------:R-:W2:Y:S02]  /*9900*/  @!P2 SYNCS.PHASECHK.TRANS64 P2, [R0+URZ+0x78], R6 ;  /* 0x000078060000a5a7 */ /* 0x000ea400080410ff */
[----:B--2---:R-:W-:Y:S05]  /*9910*/  @!P2 BRA `(.L_x_181) ;  /* 0xfffffffc00f0a947 */ /* 0x004fea000383ffff */
[----:B------:R-:W-:Y:S05]  /*9920*/  BRA `(.L_x_91) ;  /* 0xffffffb400a07947 */ /* 0x000fea000383ffff */
.L_x_95:
[----:B------:R-:W-:Y:S07]  /*9930*/  MOV R0, UR21 ;  /* 0x0000001500007c02 */ /* 0x000fee0008000f00 */
.L_x_182:
[----:B-1----:R1:W2:Y:S02]  /*9940*/  SYNCS.PHASECHK.TRANS64.TRYWAIT P0, [R0+URZ+0x50], R9 ;  /* 0x00005009000075a7 */ /* 0x0022a400080011ff */
[----:B--2---:R-:W-:Y:S05]  /*9950*/  @!P0 NANOSLEEP.SYNCS 0x989680 ;  /* 0x009896800000895d */ /* 0x004fea0003900000 */
[----:B------:R-:W2:Y:S02]  /*9960*/  @!P0 SYNCS.PHASECHK.TRANS64 P0, [R0+URZ+0x50], R9 ;  /* 0x00005009000085a7 */ /* 0x000ea400080010ff */
[----:B--2---:R-:W-:Y:S05]  /*9970*/  @!P0 BRA `(.L_x_182) ;  /* 0xfffffffc00f08947 */ /* 0x004fea000383ffff */
[----:B------:R-:W-:Y:S05]  /*9980*/  BRA `(.L_x_183) ;  /* 0xffffffb400fc7947 */ /* 0x000fea000383ffff */
.L_x_96:
[----:B------:R-:W-:Y:S07]  /*9990*/  MOV R0, UR21 ;  /* 0x0000001500007c02 */ /* 0x000fee0008000f00 */
.L_x_184:
[----:B-1----:R1:W2:Y:S02]  /*99a0*/  SYNCS.PHASECHK.TRANS64.TRYWAIT P0, [R0+URZ+0x58], R9 ;  /* 0x00005809000075a7 */ /* 0x0022a400080011ff */
[----:B--2---:R-:W-:Y:S05]  /*99b0*/  @!P0 NANOSLEEP.SYNCS 0x989680 ;  /* 0x009896800000895d */ /* 0x004fea0003900000 */
[----:B------:R-:W2:Y:S02]  /*99c0*/  @!P0 SYNCS.PHASECHK.TRANS64 P0, [R0+URZ+0x58], R9 ;  /* 0x00005809000085a7 */ /* 0x000ea400080010ff */
[----:B--2---:R-:W-:Y:S05]  /*99d0*/  @!P0 BRA `(.L_x_184) ;  /* 0xfffffffc00f08947 */ /* 0x004fea000383ffff */
[----:B------:R-:W-:Y:S05]  /*99e0*/  BRA `(.L_x_185) ;  /* 0xffffffb800587947 */ /* 0x000fea000383ffff */
.L_x_97:
[----:B------:R-:W-:Y:S07]  /*99f0*/  MOV R0, UR21 ;  /* 0x0000001500007c02 */ /* 0x000fee0008000f00 */
.L_x_186:
[----:B-1----:R1:W2:Y:S02]  /*9a00*/  SYNCS.PHASECHK.TRANS64.TRYWAIT P0, [R0+URZ+0x60], R9 ;  /* 0x00006009000075a7 */ /* 0x0022a400080011ff */
[----:B--2---:R-:W-:Y:S05]  /*9a10*/  @!P0 NANOSLEEP.SYNCS 0x989680 ;  /* 0x009896800000895d */ /* 0x004fea0003900000 */
[----:B------:R-:W2:Y:S02]  /*9a20*/  @!P0 SYNCS.PHASECHK.TRANS64 P0, [R0+URZ+0x60], R9 ;  /* 0x00006009000085a7 */ /* 0x000ea400080010ff */
[----:B--2---:R-:W-:Y:S05]  /*9a30*/  @!P0 BRA `(.L_x_186) ;  /* 0xfffffffc00f08947 */ /* 0x004fea000383ffff */
[----:B------:R-:W-:Y:S05]  /*9a40*/  BRA `(.L_x_187) ;  /* 0xffffffb800b47947 */ /* 0x000fea000383ffff */
.L_x_98:
[----:B------:R-:W-:Y:S07]  /*9a50*/  MOV R0, UR21 ;  /* 0x0000001500007c02 */ /* 0x000fee0008000f00 */
.L_x_188:
[----:B-1----:R1:W2:Y:S02]  /*9a60*/  SYNCS.PHASECHK.TRANS64.TRYWAIT P0, [R0+URZ+0x68], R9 ;  /* 0x00006809000075a7 */ /* 0x0022a400080011ff */
[----:B--2---:R-:W-:Y:S05]  /*9a70*/  @!P0 NANOSLEEP.SYNCS 0x989680 ;  /* 0x009896800000895d */ /* 0x004fea0003900000 */
[----:B------:R-:W2:Y:S02]  /*9a80*/  @!P0 SYNCS.PHASECHK.TRANS64 P0, [R0+URZ+0x68], R9 ;  /* 0x00006809000085a7 */ /* 0x000ea400080010ff */
[----:B--2---:R-:W-:Y:S05]  /*9a90*/  @!P0 BRA `(.L_x_188) ;  /* 0xfffffffc00f08947 */ /* 0x004fea000383ffff */
[----:B------:R-:W-:Y:S05]  /*9aa0*/  BRA `(.L_x_189) ;  /* 0xffffffbc00107947 */ /* 0x000fea000383ffff */
.L_x_100:
[----:B------:R-:W-:-:S07]  /*9ab0*/  MOV R0, UR21 ;  /* 0x0000001500007c02 */ /* 0x000fce0008000f00 */
.L_x_190:
[----:B-1----:R1:W3:Y:S02]  /*9ac0*/  SYNCS.PHASECHK.TRANS64.TRYWAIT P0, [R0+URZ+0x50], R2 ;  /* 0x00005002000075a7 */ /* 0x0022e400080011ff */
[----:B---3--:R-:W-:Y:S05]  /*9ad0*/  @!P0 NANOSLEEP.SYNCS 0x989680 ;  /* 0x009896800000895d */ /* 0x008fea0003900000 */
[----:B------:R-:W3:Y:S02]  /*9ae0*/  @!P0 SYNCS.PHASECHK.TRANS64 P0, [R0+URZ+0x50], R2 ;  /* 0x00005002000085a7 */ /* 0x000ee400080010ff */
[----:B---3--:R-:W-:Y:S05]  /*9af0*/  @!P0 BRA `(.L_x_190) ;  /* 0xfffffffc00f08947 */ /* 0x008fea000383ffff */
[----:B------:R-:W-:Y:S05]  /*9b00*/  BRA `(.L_x_191) ;  /* 0xffffffbc009c7947 */ /* 0x000fea000383ffff */
.L_x_101:
[----:B-1----:R-:W-:-:S07]  /*9b10*/  MOV R0, UR21 ;  /* 0x0000001500007c02 */ /* 0x002fce0008000f00 */
.L_x_192:
[----:B-1----:R1:W3:Y:S02]  /*9b20*/  SYNCS.PHASECHK.TRANS64.TRYWAIT P0, [R0+URZ+0x58], R2 ;  /* 0x00005802000075a7 */ /* 0x0022e400080011ff */
[----:B---3--:R-:W-:Y:S05]  /*9b30*/  @!P0 NANOSLEEP.SYNCS 0x989680 ;  /* 0x009896800000895d */ /* 0x008fea0003900000 */
[----:B------:R-:W3:Y:S02]  /*9b40*/  @!P0 SYNCS.PHASECHK.TRANS64 P0, [R0+URZ+0x58], R2 ;  /* 0x00005802000085a7 */ /* 0x000ee400080010ff */
[----:B---3--:R-:W-:Y:S05]  /*9b50*/  @!P0 BRA `(.L_x_192) ;  /* 0xfffffffc00f08947 */ /* 0x008fea000383ffff */
[----:B------:R-:W-:Y:S05]  /*9b60*/  BRA `(.L_x_193) ;  /* 0xffffffbc008c7947 */ /* 0x000fea000383ffff */
.L_x_102:
[----:B-1----:R-:W-:-:S07]  /*9b70*/  MOV R0, UR21 ;  /* 0x0000001500007c02 */ /* 0x002fce0008000f00 */
.L_x_194:
[----:B-1----:R1:W3:Y:S02]  /*9b80*/  SYNCS.PHASECHK.TRANS64.TRYWAIT P0, [R0+URZ+0x60], R2 ;  /* 0x00006002000075a7 */ /* 0x0022e400080011ff */
[----:B---3--:R-:W-:Y:S05]  /*9b90*/  @!P0 NANOSLEEP.SYNCS 0x989680 ;  /* 0x009896800000895d */ /* 0x008fea0003900000 */
[----:B------:R-:W3:Y:S02]  /*9ba0*/  @!P0 SYNCS.PHASECHK.TRANS64 P0, [R0+URZ+0x60], R2 ;  /* 0x00006002000085a7 */ /* 0x000ee400080010ff */
[----:B---3--:R-:W-:Y:S05]  /*9bb0*/  @!P0 BRA `(.L_x_194) ;  /* 0xfffffffc00f08947 */ /* 0x008fea000383ffff */
[----:B------:R-:W-:Y:S05]  /*9bc0*/  BRA `(.L_x_195) ;  /* 0xffffffbc007c7947 */ /* 0x000fea000383ffff */
.L_x_104:
[----:B-1----:R1:W2:Y:S02]  /*9bd0*/  SYNCS.PHASECHK.TRANS64.TRYWAIT P0, [R3+URZ+0x80], R0 ;  /* 0x00008000030075a7 */ /* 0x0022a400080011ff */
[----:B--2---:R-:W-:Y:S05]  /*9be0*/  @!P0 NANOSLEEP.SYNCS 0x989680 ;  /* 0x009896800000895d */ /* 0x004fea0003900000 */
[----:B------:R-:W2:Y:S02]  /*9bf0*/  @!P0 SYNCS.PHASECHK.TRANS64 P0, [R3+URZ+0x80], R0 ;  /* 0x00008000030085a7 */ /* 0x000ea400080010ff */
[----:B--2---:R-:W-:Y:S05]  /*9c00*/  @!P0 BRA `(.L_x_104) ;  /* 0xfffffffc00f08947 */ /* 0x004fea000383ffff */
[----:B------:R-:W-:Y:S05]  /*9c10*/  BRA `(.L_x_196) ;  /* 0xffffffc000487947 */ /* 0x000fea000383ffff */
.L_x_115:
[----:B-1----:R-:W-:Y:S04]  /*9c20*/  MOV R2, UR43 ;  /* 0x0000002b00027c02 */ /* 0x002fe80008000f00 */
[----:B------:R1:W2:Y:S03]  /*9c30*/  SYNCS.PHASECHK.TRANS64.TRYWAIT P1, [R2+URZ+0x30], R3 ;  /* 0x00003003020075a7 */ /* 0x0002a600080211ff */
[----:B--2---:R-:W-:Y:S05]  /*9c40*/  @!P1 NANOSLEEP.SYNCS 0x989680 ;  /* 0x009896800000995d */ /* 0x004fea0003900000 */
[----:B------:R-:W2:Y:S02]  /*9c50*/  @!P1 SYNCS.PHASECHK.TRANS64 P1, [R2+URZ+0x30], R3 ;  /* 0x00003003020095a7 */ /* 0x000ea400080210ff */
[----:B--2---:R-:W-:Y:S05]  /*9c60*/  @!P1 BRA `(.L_x_115) ;  /* 0xfffffffc00ec9947 */ /* 0x004fea000383ffff */
[----:B------:R-:W-:Y:S05]  /*9c70*/  BRA `(.L_x_114) ;  /* 0xffffffcc00b47947 */ /* 0x000fea000383ffff */
.L_x_117:
[----:B-1----:R1:W4:Y:S02]  /*9c80*/  SYNCS.PHASECHK.TRANS64.TRYWAIT P0, [R53+URZ+0xa0], R0 ;  /* 0x0000a000350075a7 */ /* 0x00232400080011ff */
[----:B----4-:R-:W-:Y:S05]  /*9c90*/  @!P0 NANOSLEEP.SYNCS 0x989680 ;  /* 0x009896800000895d */ /* 0x010fea0003900000 */
[----:B------:R-:W4:Y:S02]  /*9ca0*/  @!P0 SYNCS.PHASECHK.TRANS64 P0, [R53+URZ+0xa0], R0 ;  /* 0x0000a000350085a7 */ /* 0x000f2400080010ff */
[----:B----4-:R-:W-:Y:S05]  /*9cb0*/  @!P0 BRA `(.L_x_117) ;  /* 0xfffffffc00f08947 */ /* 0x010fea000383ffff */
[----:B------:R-:W-:Y:S05]  /*9cc0*/  BRA `(.L_x_116) ;  /* 0xffffffcc00d47947 */ /* 0x000fea000383ffff */
.L_x_126:
[----:B--2---:R2:W3:Y:S02]  /*9cd0*/  SYNCS.PHASECHK.TRANS64.TRYWAIT P0, [R2+URZ+0x30], R0 ;  /* 0x00003000020075a7 */ /* 0x0044e400080011ff */
[----:B---3--:R-:W-:Y:S05]  /*9ce0*/  @!P0 NANOSLEEP.SYNCS 0x989680 ;  /* 0x009896800000895d */ /* 0x008fea0003900000 */
[----:B------:R-:W3:Y:S02]  /*9cf0*/  @!P0 SYNCS.PHASECHK.TRANS64 P0, [R2+URZ+0x30], R0 ;  /* 0x00003000020085a7 */ /* 0x000ee400080010ff */
[----:B---3--:R-:W-:Y:S05]  /*9d00*/  @!P0 BRA `(.L_x_126) ;  /* 0xfffffffc00f08947 */ /* 0x008fea000383ffff */
[----:B------:R-:W-:Y:S05]  /*9d10*/  BRA `(.L_x_125) ;  /* 0xffffffd400e47947 */ /* 0x000fea000383ffff */
.L_x_134:
[----:B--2---:R2:W3:Y:S02]  /*9d20*/  SYNCS.PHASECHK.TRANS64.TRYWAIT P0, [R2+URZ+0x30], R4 ;  /* 0x00003004020075a7 */ /* 0x0044e400080011ff */
[----:B---3--:R-:W-:Y:S05]  /*9d30*/  @!P0 NANOSLEEP.SYNCS 0x989680 ;  /* 0x009896800000895d */ /* 0x008fea0003900000 */
[----:B------:R-:W3:Y:S02]  /*9d40*/  @!P0 SYNCS.PHASECHK.TRANS64 P0, [R2+URZ+0x30], R4 ;  /* 0x00003004020085a7 */ /* 0x000ee400080010ff */
[----:B---3--:R-:W-:Y:S05]  /*9d50*/  @!P0 BRA `(.L_x_134) ;  /* 0xfffffffc00f08947 */ /* 0x008fea000383ffff */
[----:B------:R-:W-:Y:S05]  /*9d60*/  BRA `(.L_x_133) ;  /* 0xffffffe000047947 */ /* 0x000fea000383ffff */
.L_x_142:
[----:B--2---:R2:W3:Y:S02]  /*9d70*/  SYNCS.PHASECHK.TRANS64.TRYWAIT P0, [R3+URZ+0x30], R0 ;  /* 0x00003000030075a7 */ /* 0x0044e400080011ff */
[----:B---3--:R-:W-:Y:S05]  /*9d80*/  @!P0 NANOSLEEP.SYNCS 0x989680 ;  /* 0x009896800000895d */ /* 0x008fea0003900000 */
[----:B------:R-:W3:Y:S02]  /*9d90*/  @!P0 SYNCS.PHASECHK.TRANS64 P0, [R3+URZ+0x30], R0 ;  /* 0x00003000030085a7 */ /* 0x000ee400080010ff */
[----:B---3--:R-:W-:Y:S05]  /*9da0*/  @!P0 BRA `(.L_x_142) ;  /* 0xfffffffc00f08947 */ /* 0x008fea000383ffff */
[----:B------:R-:W-:Y:S05]  /*9db0*/  BRA `(.L_x_141) ;  /* 0xffffffe800247947 */ /* 0x000fea000383ffff */
        .weak           $__internal_0_$__cuda_sm10x_tcgen05_guardrail_trap_col_being_dealloced_not_returned_by_alloc
        .type           $__internal_0_$__cuda_sm10x_tcgen05_guardrail_trap_col_being_dealloced_not_returned_by_alloc,@function
        .size           $__internal_0_$__cuda_sm10x_tcgen05_guardrail_trap_col_being_dealloced_not_returned_by_alloc,($__internal_1_$__cuda_sm10x_tcgen05_guardrail_trap_phase_invalid_during_alloc - $__internal_0_$__cuda_sm10x_tcgen05_guardrail_trap_col_being_dealloced_not_returned_by_alloc)
$__internal_0_$__cuda_sm10x_tcgen05_guardrail_trap_col_being_dealloced_not_returned_by_alloc:
[----:B------:R-:W-:Y:S05]  /*9dc0*/  BPT.TRAP 0x1 ;  /* 0x000000040000795c */ /* 0x000fea0000300000 */
[----:B------:R-:W-:-:S04]  /*9dd0*/  HFMA2 R3, -RZ, RZ, 0, 0 ;  /* 0x00000000ff037431 */ /* 0x000fc800000001ff */
[----:B------:R-:W-:Y:S05]  /*9de0*/  RET.REL.NODEC R2 `(_ZN7cutlass13device_kernelINS_4gemm6kernel13GemmUniversalIN4cute5tupleIJiiiiEEENS1_10collective13CollectiveMmaINS1_35MainloopSm100TmaUmmaWarpSpecializedILi3ELi2ELi4ENS5_IJNS4_1CILi2EEESB_NSA_ILi1EEEEEEEENS5_IJNSA_ILi128EEESF_SF_EEENS_10bfloat16_tENS5_IJlSC_lEEESH_SI_NS4_8TiledMMAINS4_8MMA_AtomIJNS4_26SM100_MMA_F16BF16_2x1SM_SSISH_SH_fLi128ELi128ELNS4_4UMMA5MajorE0ELSN_0ELNSM_7ScaleInE0ELSO_0EEEEEENS4_6LayoutINS5_IJSC_SC_SC_EEENS5_IJNSA_ILi0EEEST_ST_EEEEENS5_IJNS4_10UnderscoreESW_SW_EEEEENS4_28SM100_TMA_2SM_LOAD_MULTICASTENS4_14ComposedLayoutINS4_7SwizzleILi3ELi4ELi3EEENS4_18smem_ptr_flag_bitsILi16EEENSR_INS5_IJNSA_ILi8EEENSA_ILi64EEEEEENS5_IJS16_SC_EEEEEEEvNS4_8identityENS4_18SM100_TMA_2SM_LOADES1A_vS1B_EENS_8epilogue10collective18CollectiveEpilogueINS1E_23Sm100TmaWarpSpecializedILi4ELi2ELi16ELb1ELb0EEEJNS5_IJS16_SF_SF_EEENS5_IJNSR_IS16_SC_EENSR_INS5_IJNSA_ILi16EEESB_EEENS5_IJSC_S16_EEEEEEEESH_SI_SH_SI_NS1E_6fusion15FusionCallbacksIS1I_NS1Q_17LinearCombinationISH_fSH_fLNS_15FloatRoundStyleE2EEES1J_S1P_JEEENS4_5SM1004TMEM4LOAD26SM100_TMEM_LOAD_32dp32b16xENS4_13SM90_TMA_LOADENS10_INS11_ILi1ELi4ELi3EEES14_NSR_INS5_IJS15_S1L_EEENS5_IJS1L_SC_EEEEEEENS4_39AutoVectorizingCopyWithAssumedAlignmentILi128EEENS4_14SM90_TMA_STOREES25_S27_S27_EEEvvEEEEvNT_6ParamsE) ;  /* 0xffffff6002847950 */ /* 0x000fea0003c3ffff */
        .weak           $__internal_1_$__cuda_sm10x_tcgen05_guardrail_trap_phase_invalid_during_alloc
        .type           $__internal_1_$__cuda_sm10x_tcgen05_guardrail_trap_phase_invalid_during_alloc,@function
        .size           $__internal_1_$__cuda_sm10x_tcgen05_guardrail_trap_phase_invalid_during_alloc,($__internal_2_$__cuda_sm10x_tcgen05_guardrail_trap_unallocated_columns_being_dealloced - $__internal_1_$__cuda_sm10x_tcgen05_guardrail_trap_phase_invalid_during_alloc)
$__internal_1_$__cuda_sm10x_tcgen05_guardrail_trap_phase_invalid_during_alloc:
[----:B------:R-:W-:Y:S05]  /*9df0*/  BPT.TRAP 0x1 ;  /* 0x000000040000795c */ /* 0x000fea0000300000 */
[----:B------:R-:W-:-:S04]  /*9e00*/  MOV R5, 0x0 ;  /* 0x0000000000057802 */ /* 0x000fc80000000f00 */
[----:B------:R-:W-:Y:S05]  /*9e10*/  RET.REL.NODEC R4 `(_ZN7cutlass13device_kernelINS_4gemm6kernel13GemmUniversalIN4cute5tupleIJiiiiEEENS1_10collective13CollectiveMmaINS1_35MainloopSm100TmaUmmaWarpSpecializedILi3ELi2ELi4ENS5_IJNS4_1CILi2EEESB_NSA_ILi1EEEEEEEENS5_IJNSA_ILi128EEESF_SF_EEENS_10bfloat16_tENS5_IJlSC_lEEESH_SI_NS4_8TiledMMAINS4_8MMA_AtomIJNS4_26SM100_MMA_F16BF16_2x1SM_SSISH_SH_fLi128ELi128ELNS4_4UMMA5MajorE0ELSN_0ELNSM_7ScaleInE0ELSO_0EEEEEENS4_6LayoutINS5_IJSC_SC_SC_EEENS5_IJNSA_ILi0EEEST_ST_EEEEENS5_IJNS4_10UnderscoreESW_SW_EEEEENS4_28SM100_TMA_2SM_LOAD_MULTICASTENS4_14ComposedLayoutINS4_7SwizzleILi3ELi4ELi3EEENS4_18smem_ptr_flag_bitsILi16EEENSR_INS5_IJNSA_ILi8EEENSA_ILi64EEEEEENS5_IJS16_SC_EEEEEEEvNS4_8identityENS4_18SM100_TMA_2SM_LOADES1A_vS1B_EENS_8epilogue10collective18CollectiveEpilogueINS1E_23Sm100TmaWarpSpecializedILi4ELi2ELi16ELb1ELb0EEEJNS5_IJS16_SF_SF_EEENS5_IJNSR_IS16_SC_EENSR_INS5_IJNSA_ILi16EEESB_EEENS5_IJSC_S16_EEEEEEEESH_SI_SH_SI_NS1E_6fusion15FusionCallbacksIS1I_NS1Q_17LinearCombinationISH_fSH_fLNS_15FloatRoundStyleE2EEES1J_S1P_JEEENS4_5SM1004TMEM4LOAD26SM100_TMEM_LOAD_32dp32b16xENS4_13SM90_TMA_LOADENS10_INS11_ILi1ELi4ELi3EEES14_NSR_INS5_IJS15_S1L_EEENS5_IJS1L_SC_EEEEEEENS4_39AutoVectorizingCopyWithAssumedAlignmentILi128EEENS4_14SM90_TMA_STOREES25_S27_S27_EEEvvEEEEvNT_6ParamsE) ;  /* 0xffffff6004787950 */ /* 0x000fea0003c3ffff */
        .weak           $__internal_2_$__cuda_sm10x_tcgen05_guardrail_trap_unallocated_columns_being_dealloced
        .type           $__internal_2_$__cuda_sm10x_tcgen05_guardrail_trap_unallocated_columns_being_dealloced,@function
        .size           $__internal_2_$__cuda_sm10x_tcgen05_guardrail_trap_unallocated_columns_being_dealloced,(.L_x_198 - $__internal_2_$__cuda_sm10x_tcgen05_guardrail_trap_unallocated_columns_being_dealloced)
$__internal_2_$__cuda_sm10x_tcgen05_guardrail_trap_unallocated_columns_being_dealloced:
[----:B------:R-:W-:Y:S05]  /*9e20*/  BPT.TRAP 0x1 ;  /* 0x000000040000795c */ /* 0x000fea0000300000 */
[----:B------:R-:W-:-:S04]  /*9e30*/  HFMA2 R3, -RZ, RZ, 0, 0 ;  /* 0x00000000ff037431 */ /* 0x000fc800000001ff */
[----:B------:R-:W-:Y:S05]  /*9e40*/  RET.REL.NODEC R2 `(_ZN7cutlass13device_kernelINS_4gemm6kernel13GemmUniversalIN4cute5tupleIJiiiiEEENS1_10collective13CollectiveMmaINS1_35MainloopSm100TmaUmmaWarpSpecializedILi3ELi2ELi4ENS5_IJNS4_1CILi2EEESB_NSA_ILi1EEEEEEEENS5_IJNSA_ILi128EEESF_SF_EEENS_10bfloat16_tENS5_IJlSC_lEEESH_SI_NS4_8TiledMMAINS4_8MMA_AtomIJNS4_26SM100_MMA_F16BF16_2x1SM_SSISH_SH_fLi128ELi128ELNS4_4UMMA5MajorE0ELSN_0ELNSM_7ScaleInE0ELSO_0EEEEEENS4_6LayoutINS5_IJSC_SC_SC_EEENS5_IJNSA_ILi0EEEST_ST_EEEEENS5_IJNS4_10UnderscoreESW_SW_EEEEENS4_28SM100_TMA_2SM_LOAD_MULTICASTENS4_14ComposedLayoutINS4_7SwizzleILi3ELi4ELi3EEENS4_18smem_ptr_flag_bitsILi16EEENSR_INS5_IJNSA_ILi8EEENSA_ILi64EEEEEENS5_IJS16_SC_EEEEEEEvNS4_8identityENS4_18SM100_TMA_2SM_LOADES1A_vS1B_EENS_8epilogue10collective18CollectiveEpilogueINS1E_23Sm100TmaWarpSpecializedILi4ELi2ELi16ELb1ELb0EEEJNS5_IJS16_SF_SF_EEENS5_IJNSR_IS16_SC_EENSR_INS5_IJNSA_ILi16EEESB_EEENS5_IJSC_S16_EEEEEEEESH_SI_SH_SI_NS1E_6fusion15FusionCallbacksIS1I_NS1Q_17LinearCombinationISH_fSH_fLNS_15FloatRoundStyleE2EEES1J_S1P_JEEENS4_5SM1004TMEM4LOAD26SM100_TMEM_LOAD_32dp32b16xENS4_13SM90_TMA_LOADENS10_INS11_ILi1ELi4ELi3EEES14_NSR_INS5_IJS15_S1L_EEENS5_IJS1L_SC_EEEEEEENS4_39AutoVectorizingCopyWithAssumedAlignmentILi128EEENS4_14SM90_TMA_STOREES25_S27_S27_EEEvvEEEEvNT_6ParamsE) ;  /* 0xffffff60026c7950 */ /* 0x000fea0003c3ffff */
.L_x_197:
[----:B------:R-:W-:-:S00]  /*9e50*/  BRA `(.L_x_197) ;  /* 0xfffffffc00fc7947 */ /* 0x000fc0000383ffff */
[----:B------:R-:W-:-:S00]  /*9e60*/  NOP ;  /* 0x0000000000007918 */ /* 0x000fc00000000000 */
        /* <DEDUP_REMOVED lines=9> */
.L_x_198:


//--------------------- .nv.global.init           --------------------------
	.section	.nv.global.init,"aw",@progbits
.nv.global.init:
	.type		$str$27,@object
	.size		$str$27,($str$28 - $str$27)
$str$27:
        /*0000*/ 	.byte	0x28, 0x61, 0x64, 0x64, 0x72, 0x65, 0x73, 0x73, 0x20, 0x26, 0x20, 0x6d, 0x61, 0x73, 0x6b, 0x29
        /*0010*/ 	.byte	0x20, 0x3d, 0x3d, 0x20, 0x30, 0x00
	.type		$str$28,@object
	.size		$str$28,($str$26 - $str$28)
$str$28:
        /*0016*/ 	.byte	0x2f, 0x74, 0x6d, 0x70, 0x2f, 0x63, 0x75, 0x74, 0x6c, 0x61, 0x73, 0x73, 0x5f, 0x73, 0x77, 0x65
        /*0026*/ 	.byte	0x65, 0x70, 0x5f, 0x73, 0x72, 0x63, 0x2f, 0x69, 0x6e, 0x63, 0x6c, 0x75, 0x64, 0x65, 0x2f, 0x63
        /*0036*/ 	.byte	0x75, 0x74, 0x65, 0x2f, 0x70, 0x6f, 0x69, 0x6e, 0x74, 0x65, 0x72, 0x5f, 0x66, 0x6c, 0x61, 0x67
        /*0046*/ 	.byte	0x67, 0x65, 0x64, 0x2e, 0x68, 0x70, 0x70, 0x00
	.type		$str$26,@object
	.size		$str$26,($str$25 - $str$26)
$str$26:
        /*004e*/ 	.byte	0x2f, 0x74, 0x6d, 0x70, 0x2f, 0x63, 0x75, 0x74, 0x6c, 0x61, 0x73, 0x73, 0x5f, 0x73, 0x77, 0x65
        /*005e*/ 	.byte	0x65, 0x70, 0x5f, 0x73, 0x72, 0x63, 0x2f, 0x69, 0x6e, 0x63, 0x6c, 0x75, 0x64, 0x65, 0x2f, 0x63
        /*006e*/ 	.byte	0x75, 0x74, 0x65, 0x2f, 0x61, 0x74, 0x6f, 0x6d, 0x2f, 0x63, 0x6f, 0x70, 0x79, 0x5f, 0x74, 0x72
        /*007e*/ 	.byte	0x61, 0x69, 0x74, 0x73, 0x5f, 0x73, 0x6d, 0x31, 0x30, 0x30, 0x2e, 0x68, 0x70, 0x70, 0x00
	.type		$str$25,@object
	.size		$str$25,(__unnamed_1 - $str$25)
$str$25:
        /*008d*/ 	.byte	0x28, 0x28, 0x75, 0x69, 0x6e, 0x74, 0x33, 0x32, 0x5f, 0x74, 0x28, 0x74, 0x68, 0x72, 0x65, 0x61
        /*009d*/ 	.byte	0x64, 0x49, 0x64, 0x78, 0x2e, 0x78, 0x29, 0x20, 0x2f, 0x20, 0x33, 0x32, 0x29, 0x20, 0x25, 0x20
        /*00ad*/ 	.byte	0x34, 0x29, 0x20, 0x3d, 0x3d, 0x20, 0x28, 0x28, 0x28, 0x74, 0x6d, 0x65, 0x6d, 0x5f, 0x61, 0x64
        /*00bd*/ 	.byte	0x64, 0x72, 0x20, 0x3e, 0x3e, 0x20, 0x31, 0x36, 0x29, 0x20, 0x2f, 0x20, 0x33, 0x32, 0x29, 0x20
        /*00cd*/ 	.byte	0x25, 0x20, 0x34, 0x29, 0x00
	.type		__unnamed_1,@object
	.size		__unnamed_1,(__unnamed_2 - __unnamed_1)
__unnamed_1:
        /*00d2*/ 	.byte	0x61, 0x75, 0x74, 0x6f, 0x20, 0x63, 0x75, 0x74, 0x65, 0x3a, 0x3a, 0x61, 0x73, 0x5f, 0x70, 0x6f
        /* <DEDUP_REMOVED lines=24> */
        /*0262*/ 	.byte	0x43, 0x3c, 0x32, 0x30, 0x34, 0x38, 0x3e, 0x3e, 0x3e, 0x3e, 0x5d, 0x00
	.type		__unnamed_2,@object
	.size		__unnamed_2,(.L_2 - __unnamed_2)
__unnamed_2:
        /* <DEDUP_REMOVED lines=40> */
        /*04ee*/ 	.byte	0x3a, 0x3a, 0x43, 0x3c, 0x30, 0x3e, 0x3e, 0x3e, 0x3e, 0x5d, 0x00
.L_2:


//--------------------- .nv.shared._ZN7cutlass13device_kernelINS_4gemm6kernel13GemmUniversalIN4cute5tupleIJiiiiEEENS1_10collective13CollectiveMmaINS1_35MainloopSm100TmaUmmaWarpSpecializedILi3ELi2ELi4ENS5_IJNS4_1CILi2EEESB_NSA_ILi1EEEEEEEENS5_IJNSA_ILi128EEESF_SF_EEENS_10bfloat16_tENS5_IJlSC_lEEESH_SI_NS4_8TiledMMAINS4_8MMA_AtomIJNS4_26SM100_MMA_F16BF16_2x1SM_SSISH_SH_fLi128ELi128ELNS4_4UMMA5MajorE0ELSN_0ELNSM_7ScaleInE0ELSO_0EEEEEENS4_6LayoutINS5_IJSC_SC_SC_EEENS5_IJNSA_ILi0EEEST_ST_EEEEENS5_IJNS4_10UnderscoreESW_SW_EEEEENS4_28SM100_TMA_2SM_LOAD_MULTICASTENS4_14ComposedLayoutINS4_7SwizzleILi3ELi4ELi3EEENS4_18smem_ptr_flag_bitsILi16EEENSR_INS5_IJNSA_ILi8EEENSA_ILi64EEEEEENS5_IJS16_SC_EEEEEEEvNS4_8identityENS4_18SM100_TMA_2SM_LOADES1A_vS1B_EENS_8epilogue10collective18CollectiveEpilogueINS1E_23Sm100TmaWarpSpecializedILi4ELi2ELi16ELb1ELb0EEEJNS5_IJS16_SF_SF_EEENS5_IJNSR_IS16_SC_EENSR_INS5_IJNSA_ILi16EEESB_EEENS5_IJSC_S16_EEEEEEEESH_SI_SH_SI_NS1E_6fusion15FusionCallbacksIS1I_NS1Q_17LinearCombinationISH_fSH_fLNS_15FloatRoundStyleE2EEES1J_S1P_JEEENS4_5SM1004TMEM4LOAD26SM100_TMEM_LOAD_32dp32b16xENS4_13SM90_TMA_LOADENS10_INS11_ILi1ELi4ELi3EEES14_NSR_INS5_IJS15_S1L_EEENS5_IJS1L_SC_EEEEEEENS4_39AutoVectorizingCopyWithAssumedAlignmentILi128EEENS4_14SM90_TMA_STOREES25_S27_S27_EEEvvEEEEvNT_6ParamsE --------------------------
	.section	.nv.shared._ZN7cutlass13device_kernelINS_4gemm6kernel13GemmUniversalIN4cute5tupleIJiiiiEEENS1_10collective13CollectiveMmaINS1_35MainloopSm100TmaUmmaWarpSpecializedILi3ELi2ELi4ENS5_IJNS4_1CILi2EEESB_NSA_ILi1EEEEEEEENS5_IJNSA_ILi128EEESF_SF_EEENS_10bfloat16_tENS5_IJlSC_lEEESH_SI_NS4_8TiledMMAINS4_8MMA_AtomIJNS4_26SM100_MMA_F16BF16_2x1SM_SSISH_SH_fLi128ELi128ELNS4_4UMMA5MajorE0ELSN_0ELNSM_7ScaleInE0ELSO_0EEEEEENS4_6LayoutINS5_IJSC_SC_SC_EEENS5_IJNSA_ILi0EEEST_ST_EEEEENS5_IJNS4_10UnderscoreESW_SW_EEEEENS4_28SM100_TMA_2SM_LOAD_MULTICASTENS4_14ComposedLayoutINS4_7SwizzleILi3ELi4ELi3EEENS4_18smem_ptr_flag_bitsILi16EEENSR_INS5_IJNSA_ILi8EEENSA_ILi64EEEEEENS5_IJS16_SC_EEEEEEEvNS4_8identityENS4_18SM100_TMA_2SM_LOADES1A_vS1B_EENS_8epilogue10collective18CollectiveEpilogueINS1E_23Sm100TmaWarpSpecializedILi4ELi2ELi16ELb1ELb0EEEJNS5_IJS16_SF_SF_EEENS5_IJNSR_IS16_SC_EENSR_INS5_IJNSA_ILi16EEESB_EEENS5_IJSC_S16_EEEEEEEESH_SI_SH_SI_NS1E_6fusion15FusionCallbacksIS1I_NS1Q_17LinearCombinationISH_fSH_fLNS_15FloatRoundStyleE2EEES1J_S1P_JEEENS4_5SM1004TMEM4LOAD26SM100_TMEM_LOAD_32dp32b16xENS4_13SM90_TMA_LOADENS10_INS11_ILi1ELi4ELi3EEES14_NSR_INS5_IJS15_S1L_EEENS5_IJS1L_SC_EEEEEEENS4_39AutoVectorizingCopyWithAssumedAlignmentILi128EEENS4_14SM90_TMA_STOREES25_S27_S27_EEEvvEEEEvNT_6ParamsE,"aw",@nobits
	.sectionflags	@""
	.align	16
	.zero		1024


//--------------------- .nv.shared.reserved.0     --------------------------
	.section	.nv.shared.reserved.0,"aw",@nobits
	.weak		__nv_reservedSMEM_offset_0_alias
	.size		__nv_reservedSMEM_offset_0_alias, 0, 64
	.other		__nv_reservedSMEM_offset_0_alias,@"STO_CUDA_RESERVED_SHARED STV_DEFAULT"
__nv_reservedSMEM_offset_0_alias:
	.zero		0
.nv.shared.reserved.0:
	.zero		64
	.weak		__nv_reservedSMEM_tcgen05_partition
	.type		__nv_reservedSMEM_tcgen05_partition,@object
	.size		__nv_reservedSMEM_tcgen05_partition,(.L_0 - __nv_reservedSMEM_tcgen05_partition)
__nv_reservedSMEM_tcgen05_partition:
	.zero		32
.L_0:


//--------------------- .nv.global                --------------------------
	.section	.nv.global,"aw",@nobits
.nv.global:
	.type		_ZN39_INTERNAL_b58f59dc_4_k_cu_14caea8b_80364cute1_E,@object
	.size		_ZN39_INTERNAL_b58f59dc_4_k_cu_14caea8b_80364cute1_E,(_ZN39_INTERNAL_b58f59dc_4_k_cu_14caea8b_80364cuda3std3__45__cpo6cbeginE - _ZN39_INTERNAL_b58f59dc_4_k_cu_14caea8b_80364cute1_E)
_ZN39_INTERNAL_b58f59dc_4_k_cu_14caea8b_80364cute1_E:
	.zero		1
	.type		_ZN39_INTERNAL_b58f59dc_4_k_cu_14caea8b_80364cuda3std3__45__cpo6cbeginE,@object
	.size		_ZN39_INTERNAL_b58f59dc_4_k_cu_14caea8b_80364cuda3std3__45__cpo6cbeginE,(_ZN39_INTERNAL_b58f59dc_4_k_cu_14caea8b_80364cuda3std3__48in_placeE - _ZN39_INTERNAL_b58f59dc_4_k_cu_14caea8b_80364cuda3std3__45__cpo6cbeginE)
_ZN39_INTERNAL_b58f59dc_4_k_cu_14caea8b_80364cuda3std3__45__cpo6cbeginE:
	.zero		1
	.type		_ZN39_INTERNAL_b58f59dc_4_k_cu_14caea8b_80364cuda3std3__48in_placeE,@object
	.size		_ZN39_INTERNAL_b58f59dc_4_k_cu_14caea8b_80364cuda3std3__48in_placeE,(_ZN39_INTERNAL_b58f59dc_4_k_cu_14caea8b_80364cuda3std6ranges3__45__cpo9iter_moveE - _ZN39_INTERNAL_b58f59dc_4_k_cu_14caea8b_80364cuda3std3__48in_placeE)
_ZN39_INTERNAL_b58f59dc_4_k_cu_14caea8b_80364cuda3std3__48in_placeE:
	.zero		1
	.type		_ZN39_INTERNAL_b58f59dc_4_k_cu_14caea8b_80364cuda3std6ranges3__45__cpo9iter_moveE,@object
	.size		_ZN39_INTERNAL_b58f59dc_4_k_cu_14caea8b_80364cuda3std6ranges3__45__cpo9iter_moveE,(_ZN39_INTERNAL_b58f59dc_4_k_cu_14caea8b_80364cuda3std3__45__cpo5beginE - _ZN39_INTERNAL_b58f59dc_4_k_cu_14caea8b_80364cuda3std6ranges3__45__cpo9iter_moveE)
_ZN39_INTERNAL_b58f59dc_4_k_cu_14caea8b_80364cuda3std6ranges3__45__cpo9iter_moveE:
	.zero		1
	.type		_ZN39_INTERNAL_b58f59dc_4_k_cu_14caea8b_80364cuda3std3__45__cpo5beginE,@object
	.size		_ZN39_INTERNAL_b58f59dc_4_k_cu_14caea8b_80364cuda3std3__45__cpo5beginE,(_ZN39_INTERNAL_b58f59dc_4_k_cu_14caea8b_80364cuda3std3__441_GLOBAL__N__b58f59dc_4_k_cu_14caea8b_80366ignoreE - _ZN39_INTERNAL_b58f59dc_4_k_cu_14caea8b_80364cuda3std3__45__cpo5beginE)
_ZN39_INTERNAL_b58f59dc_4_k_cu_14caea8b_80364cuda3std3__45__cpo5beginE:
	.zero		1
	.type		_ZN39_INTERNAL_b58f59dc_4_k_cu_14caea8b_80364cuda3std3__441_GLOBAL__N__b58f59dc_4_k_cu_14caea8b_80366ignoreE,@object
	.size		_ZN39_INTERNAL_b58f59dc_4_k_cu_14caea8b_80364cuda3std3__441_GLOBAL__N__b58f59dc_4_k_cu_14caea8b_80366ignoreE,(_ZN39_INTERNAL_b58f59dc_4_k_cu_14caea8b_80364cute7productE - _ZN39_INTERNAL_b58f59dc_4_k_cu_14caea8b_80364cuda3std3__441_GLOBAL__N__b58f59dc_4_k_cu_14caea8b_80366ignoreE)
_ZN39_INTERNAL_b58f59dc_4_k_cu_14caea8b_80364cuda3std3__441_GLOBAL__N__b58f59dc_4_k_cu_14caea8b_80366ignoreE:
	.zero		1
	.type		_ZN39_INTERNAL_b58f59dc_4_k_cu_14caea8b_80364cute7productE,@object
	.size		_ZN39_INTERNAL_b58f59dc_4_k_cu_14caea8b_80364cute7productE,(_ZN39_INTERNAL_b58f59dc_4_k_cu_14caea8b_80364cuda3std3__45__cpo3endE - _ZN39_INTERNAL_b58f59dc_4_k_cu_14caea8b_80364cute7productE)
_ZN39_INTERNAL_b58f59dc_4_k_cu_14caea8b_80364cute7productE:
	.zero		1
	.type		_ZN39_INTERNAL_b58f59dc_4_k_cu_14caea8b_80364cuda3std3__45__cpo3endE,@object
	.size		_ZN39_INTERNAL_b58f59dc_4_k_cu_14caea8b_80364cuda3std3__45__cpo3endE,(_ZN39_INTERNAL_b58f59dc_4_k_cu_14caea8b_80364cuda3std3__419piecewise_constructE - _ZN39_INTERNAL_b58f59dc_4_k_cu_14caea8b_80364cuda3std3__45__cpo3endE)
_ZN39_INTERNAL_b58f59dc_4_k_cu_14caea8b_80364cuda3std3__45__cpo3endE:
	.zero		1
	.type		_ZN39_INTERNAL_b58f59dc_4_k_cu_14caea8b_80364cuda3std3__419piecewise_constructE,@object
	.size		_ZN39_INTERNAL_b58f59dc_4_k_cu_14caea8b_80364cuda3std3__419piecewise_constructE,(_ZN39_INTERNAL_b58f59dc_4_k_cu_14caea8b_80364cuda3std3__45__cpo4cendE - _ZN39_INTERNAL_b58f59dc_4_k_cu_14caea8b_80364cuda3std3__419piecewise_constructE)
_ZN39_INTERNAL_b58f59dc_4_k_cu_14caea8b_80364cuda3std3__419piecewise_constructE:
	.zero		1
	.type		_ZN39_INTERNAL_b58f59dc_4_k_cu_14caea8b_80364cuda3std3__45__cpo4cendE,@object
	.size		_ZN39_INTERNAL_b58f59dc_4_k_cu_14caea8b_80364cuda3std3__45__cpo4cendE,(_ZN39_INTERNAL_b58f59dc_4_k_cu_14caea8b_80364cuda3std6ranges3__45__cpo4swapE - _ZN39_INTERNAL_b58f59dc_4_k_cu_14caea8b_80364cuda3std3__45__cpo4cendE)
_ZN39_INTERNAL_b58f59dc_4_k_cu_14caea8b_80364cuda3std3__45__cpo4cendE:
	.zero		1
	.type		_ZN39_INTERNAL_b58f59dc_4_k_cu_14caea8b_80364cuda3std6ranges3__45__cpo4swapE,@object
	.size		_ZN39_INTERNAL_b58f59dc_4_k_cu_14caea8b_80364cuda3std6ranges3__45__cpo4swapE,(.L_10 - _ZN39_INTERNAL_b58f59dc_4_k_cu_14caea8b_80364cuda3std6ranges3__45__cpo4swapE)
_ZN39_INTERNAL_b58f59dc_4_k_cu_14caea8b_80364cuda3std6ranges3__45__cpo4swapE:
	.zero		1
.L_10:


//--------------------- .nv.constant0._ZN7cutlass13device_kernelINS_4gemm6kernel13GemmUniversalIN4cute5tupleIJiiiiEEENS1_10collective13CollectiveMmaINS1_35MainloopSm100TmaUmmaWarpSpecializedILi3ELi2ELi4ENS5_IJNS4_1CILi2EEESB_NSA_ILi1EEEEEEEENS5_IJNSA_ILi128EEESF_SF_EEENS_10bfloat16_tENS5_IJlSC_lEEESH_SI_NS4_8TiledMMAINS4_8MMA_AtomIJNS4_26SM100_MMA_F16BF16_2x1SM_SSISH_SH_fLi128ELi128ELNS4_4UMMA5MajorE0ELSN_0ELNSM_7ScaleInE0ELSO_0EEEEEENS4_6LayoutINS5_IJSC_SC_SC_EEENS5_IJNSA_ILi0EEEST_ST_EEEEENS5_IJNS4_10UnderscoreESW_SW_EEEEENS4_28SM100_TMA_2SM_LOAD_MULTICASTENS4_14ComposedLayoutINS4_7SwizzleILi3ELi4ELi3EEENS4_18smem_ptr_flag_bitsILi16EEENSR_INS5_IJNSA_ILi8EEENSA_ILi64EEEEEENS5_IJS16_SC_EEEEEEEvNS4_8identityENS4_18SM100_TMA_2SM_LOADES1A_vS1B_EENS_8epilogue10collective18CollectiveEpilogueINS1E_23Sm100TmaWarpSpecializedILi4ELi2ELi16ELb1ELb0EEEJNS5_IJS16_SF_SF_EEENS5_IJNSR_IS16_SC_EENSR_INS5_IJNSA_ILi16EEESB_EEENS5_IJSC_S16_EEEEEEEESH_SI_SH_SI_NS1E_6fusion15FusionCallbacksIS1I_NS1Q_17LinearCombinationISH_fSH_fLNS_15FloatRoundStyleE2EEES1J_S1P_JEEENS4_5SM1004TMEM4LOAD26SM100_TMEM_LOAD_32dp32b16xENS4_13SM90_TMA_LOADENS10_INS11_ILi1ELi4ELi3EEES14_NSR_INS5_IJS15_S1L_EEENS5_IJS1L_SC_EEEEEEENS4_39AutoVectorizingCopyWithAssumedAlignmentILi128EEENS4_14SM90_TMA_STOREES25_S27_S27_EEEvvEEEEvNT_6ParamsE --------------------------
	.section	.nv.constant0._ZN7cutlass13device_kernelINS_4gemm6kernel13GemmUniversalIN4cute5tupleIJiiiiEEENS1_10collective13CollectiveMmaINS1_35MainloopSm100TmaUmmaWarpSpecializedILi3ELi2ELi4ENS5_IJNS4_1CILi2EEESB_NSA_ILi1EEEEEEEENS5_IJNSA_ILi128EEESF_SF_EEENS_10bfloat16_tENS5_IJlSC_lEEESH_SI_NS4_8TiledMMAINS4_8MMA_AtomIJNS4_26SM100_MMA_F16BF16_2x1SM_SSISH_SH_fLi128ELi128ELNS4_4UMMA5MajorE0ELSN_0ELNSM_7ScaleInE0ELSO_0EEEEEENS4_6LayoutINS5_IJSC_SC_SC_EEENS5_IJNSA_ILi0EEEST_ST_EEEEENS5_IJNS4_10UnderscoreESW_SW_EEEEENS4_28SM100_TMA_2SM_LOAD_MULTICASTENS4_14ComposedLayoutINS4_7SwizzleILi3ELi4ELi3EEENS4_18smem_ptr_flag_bitsILi16EEENSR_INS5_IJNSA_ILi8EEENSA_ILi64EEEEEENS5_IJS16_SC_EEEEEEEvNS4_8identityENS4_18SM100_TMA_2SM_LOADES1A_vS1B_EENS_8epilogue10collective18CollectiveEpilogueINS1E_23Sm100TmaWarpSpecializedILi4ELi2ELi16ELb1ELb0EEEJNS5_IJS16_SF_SF_EEENS5_IJNSR_IS16_SC_EENSR_INS5_IJNSA_ILi16EEESB_EEENS5_IJSC_S16_EEEEEEEESH_SI_SH_SI_NS1E_6fusion15FusionCallbacksIS1I_NS1Q_17LinearCombinationISH_fSH_fLNS_15FloatRoundStyleE2EEES1J_S1P_JEEENS4_5SM1004TMEM4LOAD26SM100_TMEM_LOAD_32dp32b16xENS4_13SM90_TMA_LOADENS10_INS11_ILi1ELi4ELi3EEES14_NSR_INS5_IJS15_S1L_EEENS5_IJS1L_SC_EEEEEEENS4_39AutoVectorizingCopyWithAssumedAlignmentILi128EEENS4_14SM90_TMA_STOREES25_S27_S27_EEEvvEEEEvNT_6ParamsE,"a",@progbits
	.sectionflags	@""
	.align	4
.nv.constant0._ZN7cutlass13device_kernelINS_4gemm6kernel13GemmUniversalIN4cute5tupleIJiiiiEEENS1_10collective13CollectiveMmaINS1_35MainloopSm100TmaUmmaWarpSpecializedILi3ELi2ELi4ENS5_IJNS4_1CILi2EEESB_NSA_ILi1EEEEEEEENS5_IJNSA_ILi128EEESF_SF_EEENS_10bfloat16_tENS5_IJlSC_lEEESH_SI_NS4_8TiledMMAINS4_8MMA_AtomIJNS4_26SM100_MMA_F16BF16_2x1SM_SSISH_SH_fLi128ELi128ELNS4_4UMMA5MajorE0ELSN_0ELNSM_7ScaleInE0ELSO_0EEEEEENS4_6LayoutINS5_IJSC_SC_SC_EEENS5_IJNSA_ILi0EEEST_ST_EEEEENS5_IJNS4_10UnderscoreESW_SW_EEEEENS4_28SM100_TMA_2SM_LOAD_MULTICASTENS4_14ComposedLayoutINS4_7SwizzleILi3ELi4ELi3EEENS4_18smem_ptr_flag_bitsILi16EEENSR_INS5_IJNSA_ILi8EEENSA_ILi64EEEEEENS5_IJS16_SC_EEEEEEEvNS4_8identityENS4_18SM100_TMA_2SM_LOADES1A_vS1B_EENS_8epilogue10collective18CollectiveEpilogueINS1E_23Sm100TmaWarpSpecializedILi4ELi2ELi16ELb1ELb0EEEJNS5_IJS16_SF_SF_EEENS5_IJNSR_IS16_SC_EENSR_INS5_IJNSA_ILi16EEESB_EEENS5_IJSC_S16_EEEEEEEESH_SI_SH_SI_NS1E_6fusion15FusionCallbacksIS1I_NS1Q_17LinearCombinationISH_fSH_fLNS_15FloatRoundStyleE2EEES1J_S1P_JEEENS4_5SM1004TMEM4LOAD26SM100_TMEM_LOAD_32dp32b16xENS4_13SM90_TMA_LOADENS10_INS11_ILi1ELi4ELi3EEES14_NSR_INS5_IJS15_S1L_EEENS5_IJS1L_SC_EEEEEEENS4_39AutoVectorizingCopyWithAssumedAlignmentILi128EEENS4_14SM90_TMA_STOREES25_S27_S27_EEEvvEEEEvNT_6ParamsE:
	.zero		2944


//--------------------- SYMBOLS --------------------------

	.type		.nv.reservedSmem.offset0,@object
	.size		.nv.reservedSmem.offset0,0x4
	.type		.nv.reservedSmem.cap,@object
	.size		.nv.reservedSmem.cap,0x4
	.type		__assertfail,@function
